	.target	sm_90a

	.elftype	@"ET_EXEC"


//--------------------- .note.nv.tkinfo           --------------------------
	.section	.note.nv.tkinfo,"",@"SHT_NOTE"
	.sectionflags	@"SHF_NOTE_NV_TKINFO"
	.tkinfo
        /*0018*/ 	.word	0x00000002
        /*0030*/ 	.string	""
        /*0030*/ 	.string	"ptxas"
        /*0030*/ 	.string	"Cuda compilation tools, release 13.0, V13.0.88"
        /*0030*/ 	.string	"Build cuda_13.0.r13.0/compiler.36424714_0"
        /*0030*/ 	.string	"-arch sm_90a -m 64 "



//--------------------- .note.nv.cuinfo           --------------------------
	.section	.note.nv.cuinfo,"",@"SHT_NOTE"
	.sectionflags	@"SHF_NOTE_NV_CUINFO"
        /*0018*/ 	.short	0x0002
        /*001a*/ 	.short	0x005a
        /*001c*/ 	.short	0x0082
	.zero		2


//--------------------- .nv.info                  --------------------------
	.section	.nv.info,"",@"SHT_CUDA_INFO"
	.align	4


	//----- nvinfo : EIATTR_REGCOUNT
	.align		4
        /*0000*/ 	.byte	0x04, 0x2f
        /*0002*/ 	.short	(.L_15 - .L_14)
	.align		4
.L_14:
        /*0004*/ 	.word	index@(_ZN7cutlass13device_kernelINS_4gemm6kernel13GemmUniversalIN4cute5tupleIJiiiiEEENS1_10collective13CollectiveMmaINS1_34MainloopSm90TmaGmmaWarpSpecializedILi4ENS5_IJNS4_1CILi1EEESB_SB_EEENS1_32KernelTmaWarpSpecializedPingpongEEENS5_IJNSA_ILi64EEENSA_ILi256EEENSA_ILi32EEEEEENS_6half_tENS5_IJlSB_lEEESJ_SK_NS4_8TiledMMAINS4_8MMA_AtomIJNS4_4SM904GMMA26MMA_64x256x16_F32F16F16_SSILNSO_5MajorE0ELSQ_0ELNSO_7ScaleInE1ELSR_1EEEEEENS4_6LayoutISC_NS5_IJNSA_ILi0EEESV_SV_EEEEENS5_IJNS4_10UnderscoreESY_SY_EEEEENS4_13SM90_TMA_LOADENS4_14ComposedLayoutINS4_7SwizzleILi2ELi4ELi3EEENS4_18smem_ptr_flag_bitsILi16EEENSU_INS5_IJNSA_ILi8EEESH_EEENS5_IJSH_SB_EEEEEEEvNS4_8identityES11_S1B_vS1C_EENS_8epilogue10collective6detail29Sm90TmaWarpSpecializedAdapterINS1F_15DefaultEpilogueISJ_SK_SK_NS1E_6thread17LinearCombinationISJ_Li1EffLNS1J_9ScaleType4KindE0ELNS_15FloatRoundStyleE2ESJ_EENS1_15EpilogueDefaultEEEEEvvEEEEvNT_6ParamsE)
        /*0008*/ 	.word	0x000000a8


	//----- nvinfo : EIATTR_FRAME_SIZE
	.align		4
.L_15:
        /*000c*/ 	.byte	0x04, 0x11
        /*000e*/ 	.short	(.L_17 - .L_16)
	.align		4
.L_16:
        /*0010*/ 	.word	index@(_ZN7cutlass13device_kernelINS_4gemm6kernel13GemmUniversalIN4cute5tupleIJiiiiEEENS1_10collective13CollectiveMmaINS1_34MainloopSm90TmaGmmaWarpSpecializedILi4ENS5_IJNS4_1CILi1EEESB_SB_EEENS1_32KernelTmaWarpSpecializedPingpongEEENS5_IJNSA_ILi64EEENSA_ILi256EEENSA_ILi32EEEEEENS_6half_tENS5_IJlSB_lEEESJ_SK_NS4_8TiledMMAINS4_8MMA_AtomIJNS4_4SM904GMMA26MMA_64x256x16_F32F16F16_SSILNSO_5MajorE0ELSQ_0ELNSO_7ScaleInE1ELSR_1EEEEEENS4_6LayoutISC_NS5_IJNSA_ILi0EEESV_SV_EEEEENS5_IJNS4_10UnderscoreESY_SY_EEEEENS4_13SM90_TMA_LOADENS4_14ComposedLayoutINS4_7SwizzleILi2ELi4ELi3EEENS4_18smem_ptr_flag_bitsILi16EEENSU_INS5_IJNSA_ILi8EEESH_EEENS5_IJSH_SB_EEEEEEEvNS4_8identityES11_S1B_vS1C_EENS_8epilogue10collective6detail29Sm90TmaWarpSpecializedAdapterINS1F_15DefaultEpilogueISJ_SK_SK_NS1E_6thread17LinearCombinationISJ_Li1EffLNS1J_9ScaleType4KindE0ELNS_15FloatRoundStyleE2ESJ_EENS1_15EpilogueDefaultEEEEEvvEEEEvNT_6ParamsE)
        /*0014*/ 	.word	0x00000000


	//----- nvinfo : EIATTR_MIN_STACK_SIZE
	.align		4
.L_17:
        /*0018*/ 	.byte	0x04, 0x12
        /*001a*/ 	.short	(.L_19 - .L_18)
	.align		4
.L_18:
        /*001c*/ 	.word	index@(_ZN7cutlass13device_kernelINS_4gemm6kernel13GemmUniversalIN4cute5tupleIJiiiiEEENS1_10collective13CollectiveMmaINS1_34MainloopSm90TmaGmmaWarpSpecializedILi4ENS5_IJNS4_1CILi1EEESB_SB_EEENS1_32KernelTmaWarpSpecializedPingpongEEENS5_IJNSA_ILi64EEENSA_ILi256EEENSA_ILi32EEEEEENS_6half_tENS5_IJlSB_lEEESJ_SK_NS4_8TiledMMAINS4_8MMA_AtomIJNS4_4SM904GMMA26MMA_64x256x16_F32F16F16_SSILNSO_5MajorE0ELSQ_0ELNSO_7ScaleInE1ELSR_1EEEEEENS4_6LayoutISC_NS5_IJNSA_ILi0EEESV_SV_EEEEENS5_IJNS4_10UnderscoreESY_SY_EEEEENS4_13SM90_TMA_LOADENS4_14ComposedLayoutINS4_7SwizzleILi2ELi4ELi3EEENS4_18smem_ptr_flag_bitsILi16EEENSU_INS5_IJNSA_ILi8EEESH_EEENS5_IJSH_SB_EEEEEEEvNS4_8identityES11_S1B_vS1C_EENS_8epilogue10collective6detail29Sm90TmaWarpSpecializedAdapterINS1F_15DefaultEpilogueISJ_SK_SK_NS1E_6thread17LinearCombinationISJ_Li1EffLNS1J_9ScaleType4KindE0ELNS_15FloatRoundStyleE2ESJ_EENS1_15EpilogueDefaultEEEEEvvEEEEvNT_6ParamsE)
        /*0020*/ 	.word	0x00000000
.L_19:


//--------------------- .nv.compat                --------------------------
	.section	.nv.compat,"",@"SHT_CUDA_COMPAT_INFO"
	.align	4
        /*0000*/ 	.byte	0x02, 0x09, 0x01, 0x00, 0x02, 0x02, 0x04, 0x00, 0x02, 0x05, 0x05, 0x00, 0x03, 0x07, 0x01, 0x01
        /*0010*/ 	.byte	0x02, 0x03, 0x01, 0x00, 0x02, 0x06, 0x01, 0x00, 0x04, 0x0b, 0x08, 0x00, 0x00, 0x00, 0x00, 0x00
        /*0020*/ 	.byte	0x00, 0x00, 0x00, 0x00


//--------------------- .nv.info._ZN7cutlass13device_kernelINS_4gemm6kernel13GemmUniversalIN4cute5tupleIJiiiiEEENS1_10collective13CollectiveMmaINS1_34MainloopSm90TmaGmmaWarpSpecializedILi4ENS5_IJNS4_1CILi1EEESB_SB_EEENS1_32KernelTmaWarpSpecializedPingpongEEENS5_IJNSA_ILi64EEENSA_ILi256EEENSA_ILi32EEEEEENS_6half_tENS5_IJlSB_lEEESJ_SK_NS4_8TiledMMAINS4_8MMA_AtomIJNS4_4SM904GMMA26MMA_64x256x16_F32F16F16_SSILNSO_5MajorE0ELSQ_0ELNSO_7ScaleInE1ELSR_1EEEEEENS4_6LayoutISC_NS5_IJNSA_ILi0EEESV_SV_EEEEENS5_IJNS4_10UnderscoreESY_SY_EEEEENS4_13SM90_TMA_LOADENS4_14ComposedLayoutINS4_7SwizzleILi2ELi4ELi3EEENS4_18smem_ptr_flag_bitsILi16EEENSU_INS5_IJNSA_ILi8EEESH_EEENS5_IJSH_SB_EEEEEEEvNS4_8identityES11_S1B_vS1C_EENS_8epilogue10collective6detail29Sm90TmaWarpSpecializedAdapterINS1F_15DefaultEpilogueISJ_SK_SK_NS1E_6thread17LinearCombinationISJ_Li1EffLNS1J_9ScaleType4KindE0ELNS_15FloatRoundStyleE2ESJ_EENS1_15EpilogueDefaultEEEEEvvEEEEvNT_6ParamsE --------------------------
	.section	.nv.info._ZN7cutlass13device_kernelINS_4gemm6kernel13GemmUniversalIN4cute5tupleIJiiiiEEENS1_10collective13CollectiveMmaINS1_34MainloopSm90TmaGmmaWarpSpecializedILi4ENS5_IJNS4_1CILi1EEESB_SB_EEENS1_32KernelTmaWarpSpecializedPingpongEEENS5_IJNSA_ILi64EEENSA_ILi256EEENSA_ILi32EEEEEENS_6half_tENS5_IJlSB_lEEESJ_SK_NS4_8TiledMMAINS4_8MMA_AtomIJNS4_4SM904GMMA26MMA_64x256x16_F32F16F16_SSILNSO_5MajorE0ELSQ_0ELNSO_7ScaleInE1ELSR_1EEEEEENS4_6LayoutISC_NS5_IJNSA_ILi0EEESV_SV_EEEEENS5_IJNS4_10UnderscoreESY_SY_EEEEENS4_13SM90_TMA_LOADENS4_14ComposedLayoutINS4_7SwizzleILi2ELi4ELi3EEENS4_18smem_ptr_flag_bitsILi16EEENSU_INS5_IJNSA_ILi8EEESH_EEENS5_IJSH_SB_EEEEEEEvNS4_8identityES11_S1B_vS1C_EENS_8epilogue10collective6detail29Sm90TmaWarpSpecializedAdapterINS1F_15DefaultEpilogueISJ_SK_SK_NS1E_6thread17LinearCombinationISJ_Li1EffLNS1J_9ScaleType4KindE0ELNS_15FloatRoundStyleE2ESJ_EENS1_15EpilogueDefaultEEEEEvvEEEEvNT_6ParamsE,"",@"SHT_CUDA_INFO"
	.sectionflags	@""
	.align	4


	//----- nvinfo : EIATTR_CUDA_API_VERSION
	.align		4
        /*0000*/ 	.byte	0x04, 0x37
        /*0002*/ 	.short	(.L_21 - .L_20)
.L_20:
        /*0004*/ 	.word	0x00000082


	//----- nvinfo : EIATTR_KPARAM_INFO
	.align		4
.L_21:
        /*0008*/ 	.byte	0x04, 0x17
        /*000a*/ 	.short	(.L_23 - .L_22)
.L_22:
        /*000c*/ 	.word	0x00000000
        /*0010*/ 	.short	0x0000
        /*0012*/ 	.short	0x0070
        /*0014*/ 	.byte	0x00, 0xf0, 0x01, 0x10


	//----- nvinfo : EIATTR_SPARSE_MMA_MASK
	.align		4
.L_23:
        /*0018*/ 	.byte	0x03, 0x50
        /*001a*/ 	.short	0x0000


	//----- nvinfo : EIATTR_MAXREG_COUNT
	.align		4
        /*001c*/ 	.byte	0x03, 0x1b
        /*001e*/ 	.short	0x00a8


	//----- nvinfo : EIATTR_NUM_BARRIERS
	.align		4
        /*0020*/ 	.byte	0x02, 0x4c
        /*0022*/ 	.byte	0x01
	.zero		1


	//----- nvinfo : EIATTR_EXTERNS
	.align		4
        /*0024*/ 	.byte	0x04, 0x0f
        /*0026*/ 	.short	(.L_25 - .L_24)


	//   ....[0]....
	.align		4
.L_24:
        /*0028*/ 	.word	index@(__assertfail)


	//----- nvinfo : EIATTR_MERCURY_ISA_VERSION
	.align		4
.L_25:
        /*002c*/ 	.byte	0x03, 0x5f
        /*002e*/ 	.short	0x0101


	//----- nvinfo : EIATTR_INT_WARP_WIDE_INSTR_OFFSETS
	.align		4
        /*0030*/ 	.byte	0x04, 0x31
        /*0032*/ 	.short	(.L_27 - .L_26)


	//   ....[0]....
.L_26:
        /*0034*/ 	.word	0x00000470


	//   ....[1]....
        /*0038*/ 	.word	0x00000490


	//   ....[2]....
        /*003c*/ 	.word	0x00000510


	//   ....[3]....
        /*0040*/ 	.word	0x00000520


	//   ....[4]....
        /*0044*/ 	.word	0x00000530


	//   ....[5]....
        /*0048*/ 	.word	0x00000550


	//   ....[6]....
        /*004c*/ 	.word	0x000005b0


	//   ....[7]....
        /*0050*/ 	.word	0x000005d0


	//----- nvinfo : EIATTR_COOP_GROUP_MASK_REGIDS
	.align		4
.L_27:
        /*0054*/ 	.byte	0x04, 0x29
        /*0056*/ 	.short	(.L_29 - .L_28)


	//   ....[0]....
.L_28:
        /*0058*/ 	.word	0xffffffff


	//   ....[1]....
        /*005c*/ 	.word	0xffffffff


	//   ....[2]....
        /*0060*/ 	.word	0xffffffff


	//   ....[3]....
        /*0064*/ 	.word	0xffffffff


	//   ....[4]....
        /*0068*/ 	.word	0xffffffff


	//   ....[5]....
        /*006c*/ 	.word	0xffffffff


	//----- nvinfo : EIATTR_COOP_GROUP_INSTR_OFFSETS
	.align		4
.L_29:
        /*0070*/ 	.byte	0x04, 0x28
        /*0072*/ 	.short	(.L_31 - .L_30)


	//   ....[0]....
.L_30:
        /*0074*/ 	.word	0x00000050


	//   ....[1]....
        /*0078*/ 	.word	0x00000080


	//   ....[2]....
        /*007c*/ 	.word	0x00000180


	//   ....[3]....
        /*0080*/ 	.word	0x00000390


	//   ....[4]....
        /*0084*/ 	.word	0x000003d0


	//   ....[5]....
        /*0088*/ 	.word	0x00000410


	//----- nvinfo : EIATTR_REG_RECONFIG
	.align		4
.L_31:
        /*008c*/ 	.byte	0x01, 0x54
	.zero		2


	//----- nvinfo : EIATTR_SYSCALL_OFFSETS
	.align		4
        /*0090*/ 	.byte	0x04, 0x46
        /*0092*/ 	.short	(.L_33 - .L_32)


	//   ....[0]....
.L_32:
        /*0094*/ 	.word	0x000016a0


	//----- nvinfo : EIATTR_MBARRIER_INSTR_OFFSETS
	.align		4
.L_33:
        /*0098*/ 	.byte	0x04, 0x39
        /*009a*/ 	.short	(.L_35 - .L_34)


	//   ....[0]....
.L_34:
        /*009c*/ 	.word	0x00000300
        /*00a0*/ 	.word	0x000000ff
        /*00a4*/ 	.word	0x00000000
        /*00a8*/ 	.short	0x0100
        /*00aa*/ 	.byte	0x09
	.zero		1


	//   ....[1]....
        /*00ac*/ 	.word	0x00000310
        /*00b0*/ 	.word	0x000000ff
        /*00b4*/ 	.word	0x00000020
        /*00b8*/ 	.short	0x0100
        /*00ba*/ 	.byte	0x09
	.zero		1


	//   ....[2]....
        /*00bc*/ 	.word	0x00000320
        /*00c0*/ 	.word	0x000000ff
        /*00c4*/ 	.word	0x00000008
        /*00c8*/ 	.short	0x0100
        /*00ca*/ 	.byte	0x09
	.zero		1


	//   ....[3]....
        /*00cc*/ 	.word	0x00000330
        /*00d0*/ 	.word	0x000000ff
        /*00d4*/ 	.word	0x00000028
        /*00d8*/ 	.short	0x0100
        /*00da*/ 	.byte	0x09
	.zero		1


	//   ....[4]....
        /*00dc*/ 	.word	0x00000340
        /*00e0*/ 	.word	0x000000ff
        /*00e4*/ 	.word	0x00000010
        /*00e8*/ 	.short	0x0100
        /*00ea*/ 	.byte	0x09
	.zero		1


	//   ....[5]....
        /*00ec*/ 	.word	0x00000350
        /*00f0*/ 	.word	0x000000ff
        /*00f4*/ 	.word	0x00000030
        /*00f8*/ 	.short	0x0100
        /*00fa*/ 	.byte	0x09
	.zero		1


	//   ....[6]....
        /*00fc*/ 	.word	0x00000360
        /*0100*/ 	.word	0x000000ff
        /*0104*/ 	.word	0x00000018
        /*0108*/ 	.short	0x0100
        /*010a*/ 	.byte	0x09
	.zero		1


	//   ....[7]....
        /*010c*/ 	.word	0x00000370
        /*0110*/ 	.word	0x000000ff
        /*0114*/ 	.word	0x00000038
        /*0118*/ 	.short	0x0100
        /*011a*/ 	.byte	0x09
	.zero		1


	//   ....[8]....
        /*011c*/ 	.word	0x000005f0
        /*0120*/ 	.word	0x000000ff
        /*0124*/ 	.word	0x00000070
        /*0128*/ 	.short	0x0100
        /*012a*/ 	.byte	0x09
	.zero		1


	//   ....[9]....
        /*012c*/ 	.word	0x00000600
        /*0130*/ 	.word	0x000000ff
        /*0134*/ 	.word	0x00000078
        /*0138*/ 	.short	0x0100
        /*013a*/ 	.byte	0x09
	.zero		1


	//   ....[10]....
        /*013c*/ 	.word	0x00000640
        /*0140*/ 	.word	0x000000ff
        /*0144*/ 	.word	0x00000050
        /*0148*/ 	.short	0x0100
        /*014a*/ 	.byte	0x0a
	.zero		1


	//   ....[11]....
        /*014c*/ 	.word	0x00000660
        /*0150*/ 	.word	0x000000ff
        /*0154*/ 	.word	0x00000058
        /*0158*/ 	.short	0x0100
        /*015a*/ 	.byte	0x0a
	.zero		1


	//   ....[12]....
        /*015c*/ 	.word	0x00000670
        /*0160*/ 	.word	0x000000ff
        /*0164*/ 	.word	0x00000060
        /*0168*/ 	.short	0x0100
        /*016a*/ 	.byte	0x0a
	.zero		1


	//   ....[13]....
        /*016c*/ 	.word	0x00000680
        /*0170*/ 	.word	0x000000ff
        /*0174*/ 	.word	0x00000068
        /*0178*/ 	.short	0x0100
        /*017a*/ 	.byte	0x0a
	.zero		1


	//   ....[14]....
        /*017c*/ 	.word	0x00001580
        /*0180*/ 	.word	0x0000009b
        /*0184*/ 	.word	0x00000000
        /*0188*/ 	.short	0x010a
        /*018a*/ 	.byte	0x2e
	.zero		1


	//   ....[15]....
        /*018c*/ 	.word	0x00001730
        /*0190*/ 	.word	0x00000003
        /*0194*/ 	.word	0x00000000
        /*0198*/ 	.short	0x010a
        /*019a*/ 	.byte	0x3f
	.zero		1


	//   ....[16]....
        /*019c*/ 	.word	0x00001790
        /*01a0*/ 	.word	0x00000003
        /*01a4*/ 	.word	0x00000000
        /*01a8*/ 	.short	0x010a
        /*01aa*/ 	.byte	0x3f
	.zero		1


	//   ....[17]....
        /*01ac*/ 	.word	0x00001a00
        /*01b0*/ 	.word	0x000000ff
        /*01b4*/ 	.word	0x00000000
        /*01b8*/ 	.short	0x010a
        /*01ba*/ 	.byte	0x04
	.zero		1


	//   ....[18]....
        /*01bc*/ 	.word	0x00001a40
        /*01c0*/ 	.word	0x000000ff
        /*01c4*/ 	.word	0x00000000
        /*01c8*/ 	.short	0x010a
        /*01ca*/ 	.byte	0x04
	.zero		1


	//   ....[19]....
        /*01cc*/ 	.word	0x00001bc0
        /*01d0*/ 	.word	0x000000ff
        /*01d4*/ 	.word	0x00000000
        /*01d8*/ 	.short	0x0101
        /*01da*/ 	.byte	0x04
	.zero		1


	//   ....[20]....
        /*01dc*/ 	.word	0x00001cb0
        /*01e0*/ 	.word	0x0000009c
        /*01e4*/ 	.word	0x00000000
        /*01e8*/ 	.short	0x0101
        /*01ea*/ 	.byte	0x2f
	.zero		1


	//   ....[21]....
        /*01ec*/ 	.word	0x00001d70
        /*01f0*/ 	.word	0x000000ff
        /*01f4*/ 	.word	0x00000000
        /*01f8*/ 	.short	0x0101
        /*01fa*/ 	.byte	0x04
	.zero		1


	//   ....[22]....
        /*01fc*/ 	.word	0x00001e20
        /*0200*/ 	.word	0x0000009b
        /*0204*/ 	.word	0x00000010
        /*0208*/ 	.short	0x010a
        /*020a*/ 	.byte	0x2e
	.zero		1


	//   ....[23]....
        /*020c*/ 	.word	0x00009c00
        /*0210*/ 	.word	0x0000009e
        /*0214*/ 	.word	0x00000000
        /*0218*/ 	.short	0x0101
        /*021a*/ 	.byte	0x2f
	.zero		1


	//   ....[24]....
        /*021c*/ 	.word	0x0000a5e0
        /*0220*/ 	.word	0x00000007
        /*0224*/ 	.word	0x00000020
        /*0228*/ 	.short	0x010a
        /*022a*/ 	.byte	0x3f
	.zero		1


	//   ....[25]....
        /*022c*/ 	.word	0x0000a980
        /*0230*/ 	.word	0x00000003
        /*0234*/ 	.word	0x00000078
        /*0238*/ 	.short	0x0101
        /*023a*/ 	.byte	0x3f
	.zero		1


	//   ....[26]....
        /*023c*/ 	.word	0x0000b0f0
        /*0240*/ 	.word	0x00000007
        /*0244*/ 	.word	0x00000000
        /*0248*/ 	.short	0x010a
        /*024a*/ 	.byte	0x3f
	.zero		1


	//   ....[27]....
        /*024c*/ 	.word	0x0000b170
        /*0250*/ 	.word	0x00000009
        /*0254*/ 	.word	0x00000000
        /*0258*/ 	.short	0x010a
        /*025a*/ 	.byte	0x3f
	.zero		1


	//   ....[28]....
        /*025c*/ 	.word	0x0000b200
        /*0260*/ 	.word	0x00000006
        /*0264*/ 	.word	0x00000000
        /*0268*/ 	.short	0x010a
        /*026a*/ 	.byte	0x3f
	.zero		1


	//   ....[29]....
        /*026c*/ 	.word	0x0000b290
        /*0270*/ 	.word	0x00000003
        /*0274*/ 	.word	0x00000000
        /*0278*/ 	.short	0x010a
        /*027a*/ 	.byte	0x3f
	.zero		1


	//   ....[30]....
        /*027c*/ 	.word	0x0000b2f0
        /*0280*/ 	.word	0x0000009d
        /*0284*/ 	.word	0x00000000
        /*0288*/ 	.short	0x010a
        /*028a*/ 	.byte	0x3f
	.zero		1


	//   ....[31]....
        /*028c*/ 	.word	0x0000b340
        /*0290*/ 	.word	0x00000003
        /*0294*/ 	.word	0x00000000
        /*0298*/ 	.short	0x010a
        /*029a*/ 	.byte	0x3f
	.zero		1


	//   ....[32]....
        /*029c*/ 	.word	0x0000b3a0
        /*02a0*/ 	.word	0x00000004
        /*02a4*/ 	.word	0x00000000
        /*02a8*/ 	.short	0x010a
        /*02aa*/ 	.byte	0x3f
	.zero		1


	//   ....[33]....
        /*02ac*/ 	.word	0x0000b3f0
        /*02b0*/ 	.word	0x0000009d
        /*02b4*/ 	.word	0x00000010
        /*02b8*/ 	.short	0x010a
        /*02ba*/ 	.byte	0x3f
	.zero		1


	//   ....[34]....
        /*02bc*/ 	.word	0x0000b4c0
        /*02c0*/ 	.word	0x00000007
        /*02c4*/ 	.word	0x00000020
        /*02c8*/ 	.short	0x010a
        /*02ca*/ 	.byte	0x3f
	.zero		1


	//   ....[35]....
        /*02cc*/ 	.word	0x0000b590
        /*02d0*/ 	.word	0x00000007
        /*02d4*/ 	.word	0x00000000
        /*02d8*/ 	.short	0x010a
        /*02da*/ 	.byte	0x3f
	.zero		1


	//   ....[36]....
        /*02dc*/ 	.word	0x0000b5e0
        /*02e0*/ 	.word	0x00000009
        /*02e4*/ 	.word	0x00000000
        /*02e8*/ 	.short	0x010a
        /*02ea*/ 	.byte	0x3f
	.zero		1


	//   ....[37]....
        /*02ec*/ 	.word	0x0000b630
        /*02f0*/ 	.word	0x00000006
        /*02f4*/ 	.word	0x00000000
        /*02f8*/ 	.short	0x010a
        /*02fa*/ 	.byte	0x3f
	.zero		1


	//----- nvinfo : EIATTR_NUM_MBARRIERS
	.align		4
.L_35:
        /*02fc*/ 	.byte	0x03, 0x38
        /*02fe*/ 	.short	0x000e


	//----- nvinfo : EIATTR_EXIT_INSTR_OFFSETS
	.align		4
        /*0300*/ 	.byte	0x04, 0x1c
        /*0302*/ 	.short	(.L_37 - .L_36)


	//   ....[0]....
.L_36:
        /*0304*/ 	.word	0x00001240


	//   ....[1]....
        /*0308*/ 	.word	0x000012a0


	//   ....[2]....
        /*030c*/ 	.word	0x0000a310


	//   ....[3]....
        /*0310*/ 	.word	0x0000a340


	//   ....[4]....
        /*0314*/ 	.word	0x0000b2e0


	//----- nvinfo : EIATTR_MAX_THREADS
	.align		4
.L_37:
        /*0318*/ 	.byte	0x04, 0x05
        /*031a*/ 	.short	(.L_39 - .L_38)
.L_38:
        /*031c*/ 	.word	0x00000180
        /*0320*/ 	.word	0x00000001
        /*0324*/ 	.word	0x00000001


	//----- nvinfo : EIATTR_CRS_STACK_SIZE
	.align		4
.L_39:
        /*0328*/ 	.byte	0x04, 0x1e
        /*032a*/ 	.short	(.L_41 - .L_40)
.L_40:
        /*032c*/ 	.word	0x00000000


	//----- nvinfo : EIATTR_CBANK_PARAM_SIZE
	.align		4
.L_41:
        /*0330*/ 	.byte	0x03, 0x19
        /*0332*/ 	.short	0x0470


	//----- nvinfo : EIATTR_PARAM_CBANK
	.align		4
        /*0334*/ 	.byte	0x04, 0x0a
        /*0336*/ 	.short	(.L_43 - .L_42)
	.align		4
.L_42:
        /*0338*/ 	.word	index@(.nv.constant0._ZN7cutlass13device_kernelINS_4gemm6kernel13GemmUniversalIN4cute5tupleIJiiiiEEENS1_10collective13CollectiveMmaINS1_34MainloopSm90TmaGmmaWarpSpecializedILi4ENS5_IJNS4_1CILi1EEESB_SB_EEENS1_32KernelTmaWarpSpecializedPingpongEEENS5_IJNSA_ILi64EEENSA_ILi256EEENSA_ILi32EEEEEENS_6half_tENS5_IJlSB_lEEESJ_SK_NS4_8TiledMMAINS4_8MMA_AtomIJNS4_4SM904GMMA26MMA_64x256x16_F32F16F16_SSILNSO_5MajorE0ELSQ_0ELNSO_7ScaleInE1ELSR_1EEEEEENS4_6LayoutISC_NS5_IJNSA_ILi0EEESV_SV_EEEEENS5_IJNS4_10UnderscoreESY_SY_EEEEENS4_13SM90_TMA_LOADENS4_14ComposedLayoutINS4_7SwizzleILi2ELi4ELi3EEENS4_18smem_ptr_flag_bitsILi16EEENSU_INS5_IJNSA_ILi8EEESH_EEENS5_IJSH_SB_EEEEEEEvNS4_8identityES11_S1B_vS1C_EENS_8epilogue10collective6detail29Sm90TmaWarpSpecializedAdapterINS1F_15DefaultEpilogueISJ_SK_SK_NS1E_6thread17LinearCombinationISJ_Li1EffLNS1J_9ScaleType4KindE0ELNS_15FloatRoundStyleE2ESJ_EENS1_15EpilogueDefaultEEEEEvvEEEEvNT_6ParamsE)
        /*033c*/ 	.short	0x0210
        /*033e*/ 	.short	0x0470


	//----- nvinfo : EIATTR_SW_WAR
	.align		4
.L_43:
        /*0340*/ 	.byte	0x04, 0x36
        /*0342*/ 	.short	(.L_45 - .L_44)
.L_44:
        /*0344*/ 	.word	0x00000008
.L_45:


//--------------------- .nv.callgraph             --------------------------
	.section	.nv.callgraph,"",@"SHT_CUDA_CALLGRAPH"
	.align	4
	.sectionentsize	8
	.align		4
        /*0000*/ 	.word	0x00000000
	.align		4
        /*0004*/ 	.word	0xffffffff
	.align		4
        /*0008*/ 	.word	index@(_ZN7cutlass13device_kernelINS_4gemm6kernel13GemmUniversalIN4cute5tupleIJiiiiEEENS1_10collective13CollectiveMmaINS1_34MainloopSm90TmaGmmaWarpSpecializedILi4ENS5_IJNS4_1CILi1EEESB_SB_EEENS1_32KernelTmaWarpSpecializedPingpongEEENS5_IJNSA_ILi64EEENSA_ILi256EEENSA_ILi32EEEEEENS_6half_tENS5_IJlSB_lEEESJ_SK_NS4_8TiledMMAINS4_8MMA_AtomIJNS4_4SM904GMMA26MMA_64x256x16_F32F16F16_SSILNSO_5MajorE0ELSQ_0ELNSO_7ScaleInE1ELSR_1EEEEEENS4_6LayoutISC_NS5_IJNSA_ILi0EEESV_SV_EEEEENS5_IJNS4_10UnderscoreESY_SY_EEEEENS4_13SM90_TMA_LOADENS4_14ComposedLayoutINS4_7SwizzleILi2ELi4ELi3EEENS4_18smem_ptr_flag_bitsILi16EEENSU_INS5_IJNSA_ILi8EEESH_EEENS5_IJSH_SB_EEEEEEEvNS4_8identityES11_S1B_vS1C_EENS_8epilogue10collective6detail29Sm90TmaWarpSpecializedAdapterINS1F_15DefaultEpilogueISJ_SK_SK_NS1E_6thread17LinearCombinationISJ_Li1EffLNS1J_9ScaleType4KindE0ELNS_15FloatRoundStyleE2ESJ_EENS1_15EpilogueDefaultEEEEEvvEEEEvNT_6ParamsE)
	.align		4
        /*000c*/ 	.word	index@(__assertfail)
	.align		4
        /*0010*/ 	.word	0x00000000
	.align		4
        /*0014*/ 	.word	0xfffffffe
	.align		4
        /*0018*/ 	.word	0x00000000
	.align		4
        /*001c*/ 	.word	0xfffffffd
	.align		4
        /*0020*/ 	.word	0x00000000
	.align		4
        /*0024*/ 	.word	0xfffffffc


//--------------------- .nv.constant4             --------------------------
	.section	.nv.constant4,"a",@progbits
	.align	8
	.align		8
.nv.constant4:
        /*0000*/ 	.dword	__assertfail
	.align		8
        /*0008*/ 	.dword	__unnamed_1
	.align		8
        /*0010*/ 	.dword	_ZN40_INTERNAL_436d744c_4_k_cu_1390e61d_264744cuda3std3__45__cpo5beginE
	.align		8
        /*0018*/ 	.dword	_ZN40_INTERNAL_436d744c_4_k_cu_1390e61d_264744cuda3std3__45__cpo3endE
	.align		8
        /*0020*/ 	.dword	_ZN40_INTERNAL_436d744c_4_k_cu_1390e61d_264744cuda3std3__45__cpo6cbeginE
	.align		8
        /*0028*/ 	.dword	_ZN40_INTERNAL_436d744c_4_k_cu_1390e61d_264744cuda3std3__45__cpo4cendE
	.align		8
        /*0030*/ 	.dword	_ZN40_INTERNAL_436d744c_4_k_cu_1390e61d_264744cuda3std3__442_GLOBAL__N__436d744c_4_k_cu_1390e61d_264746ignoreE
	.align		8
        /*0038*/ 	.dword	_ZN40_INTERNAL_436d744c_4_k_cu_1390e61d_264744cuda3std3__419piecewise_constructE
	.align		8
        /*0040*/ 	.dword	_ZN40_INTERNAL_436d744c_4_k_cu_1390e61d_264744cuda3std3__48in_placeE
	.align		8
        /*0048*/ 	.dword	_ZN40_INTERNAL_436d744c_4_k_cu_1390e61d_264744cuda3std6ranges3__45__cpo4swapE
	.align		8
        /*0050*/ 	.dword	_ZN40_INTERNAL_436d744c_4_k_cu_1390e61d_264744cuda3std6ranges3__45__cpo9iter_moveE
	.align		8
        /*0058*/ 	.dword	_ZN40_INTERNAL_436d744c_4_k_cu_1390e61d_264744cute7productE
	.align		8
        /*0060*/ 	.dword	_ZN40_INTERNAL_436d744c_4_k_cu_1390e61d_264744cute1_E
	.align		8
        /*0068*/ 	.dword	$str$22
	.align		8
        /*0070*/ 	.dword	$str$23


//--------------------- .text._ZN7cutlass13device_kernelINS_4gemm6kernel13GemmUniversalIN4cute5tupleIJiiiiEEENS1_10collective13CollectiveMmaINS1_34MainloopSm90TmaGmmaWarpSpecializedILi4ENS5_IJNS4_1CILi1EEESB_SB_EEENS1_32KernelTmaWarpSpecializedPingpongEEENS5_IJNSA_ILi64EEENSA_ILi256EEENSA_ILi32EEEEEENS_6half_tENS5_IJlSB_lEEESJ_SK_NS4_8TiledMMAINS4_8MMA_AtomIJNS4_4SM904GMMA26MMA_64x256x16_F32F16F16_SSILNSO_5MajorE0ELSQ_0ELNSO_7ScaleInE1ELSR_1EEEEEENS4_6LayoutISC_NS5_IJNSA_ILi0EEESV_SV_EEEEENS5_IJNS4_10UnderscoreESY_SY_EEEEENS4_13SM90_TMA_LOADENS4_14ComposedLayoutINS4_7SwizzleILi2ELi4ELi3EEENS4_18smem_ptr_flag_bitsILi16EEENSU_INS5_IJNSA_ILi8EEESH_EEENS5_IJSH_SB_EEEEEEEvNS4_8identityES11_S1B_vS1C_EENS_8epilogue10collective6detail29Sm90TmaWarpSpecializedAdapterINS1F_15DefaultEpilogueISJ_SK_SK_NS1E_6thread17LinearCombinationISJ_Li1EffLNS1J_9ScaleType4KindE0ELNS_15FloatRoundStyleE2ESJ_EENS1_15EpilogueDefaultEEEEEvvEEEEvNT_6ParamsE --------------------------
	.section	.text._ZN7cutlass13device_kernelINS_4gemm6kernel13GemmUniversalIN4cute5tupleIJiiiiEEENS1_10collective13CollectiveMmaINS1_34MainloopSm90TmaGmmaWarpSpecializedILi4ENS5_IJNS4_1CILi1EEESB_SB_EEENS1_32KernelTmaWarpSpecializedPingpongEEENS5_IJNSA_ILi64EEENSA_ILi256EEENSA_ILi32EEEEEENS_6half_tENS5_IJlSB_lEEESJ_SK_NS4_8TiledMMAINS4_8MMA_AtomIJNS4_4SM904GMMA26MMA_64x256x16_F32F16F16_SSILNSO_5MajorE0ELSQ_0ELNSO_7ScaleInE1ELSR_1EEEEEENS4_6LayoutISC_NS5_IJNSA_ILi0EEESV_SV_EEEEENS5_IJNS4_10UnderscoreESY_SY_EEEEENS4_13SM90_TMA_LOADENS4_14ComposedLayoutINS4_7SwizzleILi2ELi4ELi3EEENS4_18smem_ptr_flag_bitsILi16EEENSU_INS5_IJNSA_ILi8EEESH_EEENS5_IJSH_SB_EEEEEEEvNS4_8identityES11_S1B_vS1C_EENS_8epilogue10collective6detail29Sm90TmaWarpSpecializedAdapterINS1F_15DefaultEpilogueISJ_SK_SK_NS1E_6thread17LinearCombinationISJ_Li1EffLNS1J_9ScaleType4KindE0ELNS_15FloatRoundStyleE2ESJ_EENS1_15EpilogueDefaultEEEEEvvEEEEvNT_6ParamsE,"ax",@progbits
	.align	128
.text._ZN7cutlass13device_kernelINS_4gemm6kernel13GemmUniversalIN4cute5tupleIJiiiiEEENS1_10collective13CollectiveMmaINS1_34MainloopSm90TmaGmmaWarpSpecializedILi4ENS5_IJNS4_1CILi1EEESB_SB_EEENS1_32KernelTmaWarpSpecializedPingpongEEENS5_IJNSA_ILi64EEENSA_ILi256EEENSA_ILi32EEEEEENS_6half_tENS5_IJlSB_lEEESJ_SK_NS4_8TiledMMAINS4_8MMA_AtomIJNS4_4SM904GMMA26MMA_64x256x16_F32F16F16_SSILNSO_5MajorE0ELSQ_0ELNSO_7ScaleInE1ELSR_1EEEEEENS4_6LayoutISC_NS5_IJNSA_ILi0EEESV_SV_EEEEENS5_IJNS4_10UnderscoreESY_SY_EEEEENS4_13SM90_TMA_LOADENS4_14ComposedLayoutINS4_7SwizzleILi2ELi4ELi3EEENS4_18smem_ptr_flag_bitsILi16EEENSU_INS5_IJNSA_ILi8EEESH_EEENS5_IJSH_SB_EEEEEEEvNS4_8identityES11_S1B_vS1C_EENS_8epilogue10collective6detail29Sm90TmaWarpSpecializedAdapterINS1F_15DefaultEpilogueISJ_SK_SK_NS1E_6thread17LinearCombinationISJ_Li1EffLNS1J_9ScaleType4KindE0ELNS_15FloatRoundStyleE2ESJ_EENS1_15EpilogueDefaultEEEEEvvEEEEvNT_6ParamsE:
        .type           _ZN7cutlass13device_kernelINS_4gemm6kernel13GemmUniversalIN4cute5tupleIJiiiiEEENS1_10collective13CollectiveMmaINS1_34MainloopSm90TmaGmmaWarpSpecializedILi4ENS5_IJNS4_1CILi1EEESB_SB_EEENS1_32KernelTmaWarpSpecializedPingpongEEENS5_IJNSA_ILi64EEENSA_ILi256EEENSA_ILi32EEEEEENS_6half_tENS5_IJlSB_lEEESJ_SK_NS4_8TiledMMAINS4_8MMA_AtomIJNS4_4SM904GMMA26MMA_64x256x16_F32F16F16_SSILNSO_5MajorE0ELSQ_0ELNSO_7ScaleInE1ELSR_1EEEEEENS4_6LayoutISC_NS5_IJNSA_ILi0EEESV_SV_EEEEENS5_IJNS4_10UnderscoreESY_SY_EEEEENS4_13SM90_TMA_LOADENS4_14ComposedLayoutINS4_7SwizzleILi2ELi4ELi3EEENS4_18smem_ptr_flag_bitsILi16EEENSU_INS5_IJNSA_ILi8EEESH_EEENS5_IJSH_SB_EEEEEEEvNS4_8identityES11_S1B_vS1C_EENS_8epilogue10collective6detail29Sm90TmaWarpSpecializedAdapterINS1F_15DefaultEpilogueISJ_SK_SK_NS1E_6thread17LinearCombinationISJ_Li1EffLNS1J_9ScaleType4KindE0ELNS_15FloatRoundStyleE2ESJ_EENS1_15EpilogueDefaultEEEEEvvEEEEvNT_6ParamsE,@function
        .size           _ZN7cutlass13device_kernelINS_4gemm6kernel13GemmUniversalIN4cute5tupleIJiiiiEEENS1_10collective13CollectiveMmaINS1_34MainloopSm90TmaGmmaWarpSpecializedILi4ENS5_IJNS4_1CILi1EEESB_SB_EEENS1_32KernelTmaWarpSpecializedPingpongEEENS5_IJNSA_ILi64EEENSA_ILi256EEENSA_ILi32EEEEEENS_6half_tENS5_IJlSB_lEEESJ_SK_NS4_8TiledMMAINS4_8MMA_AtomIJNS4_4SM904GMMA26MMA_64x256x16_F32F16F16_SSILNSO_5MajorE0ELSQ_0ELNSO_7ScaleInE1ELSR_1EEEEEENS4_6LayoutISC_NS5_IJNSA_ILi0EEESV_SV_EEEEENS5_IJNS4_10UnderscoreESY_SY_EEEEENS4_13SM90_TMA_LOADENS4_14ComposedLayoutINS4_7SwizzleILi2ELi4ELi3EEENS4_18smem_ptr_flag_bitsILi16EEENSU_INS5_IJNSA_ILi8EEESH_EEENS5_IJSH_SB_EEEEEEEvNS4_8identityES11_S1B_vS1C_EENS_8epilogue10collective6detail29Sm90TmaWarpSpecializedAdapterINS1F_15DefaultEpilogueISJ_SK_SK_NS1E_6thread17LinearCombinationISJ_Li1EffLNS1J_9ScaleType4KindE0ELNS_15FloatRoundStyleE2ESJ_EENS1_15EpilogueDefaultEEEEEvvEEEEvNT_6ParamsE,(.L_x_324 - _ZN7cutlass13device_kernelINS_4gemm6kernel13GemmUniversalIN4cute5tupleIJiiiiEEENS1_10collective13CollectiveMmaINS1_34MainloopSm90TmaGmmaWarpSpecializedILi4ENS5_IJNS4_1CILi1EEESB_SB_EEENS1_32KernelTmaWarpSpecializedPingpongEEENS5_IJNSA_ILi64EEENSA_ILi256EEENSA_ILi32EEEEEENS_6half_tENS5_IJlSB_lEEESJ_SK_NS4_8TiledMMAINS4_8MMA_AtomIJNS4_4SM904GMMA26MMA_64x256x16_F32F16F16_SSILNSO_5MajorE0ELSQ_0ELNSO_7ScaleInE1ELSR_1EEEEEENS4_6LayoutISC_NS5_IJNSA_ILi0EEESV_SV_EEEEENS5_IJNS4_10UnderscoreESY_SY_EEEEENS4_13SM90_TMA_LOADENS4_14ComposedLayoutINS4_7SwizzleILi2ELi4ELi3EEENS4_18smem_ptr_flag_bitsILi16EEENSU_INS5_IJNSA_ILi8EEESH_EEENS5_IJSH_SB_EEEEEEEvNS4_8identityES11_S1B_vS1C_EENS_8epilogue10collective6detail29Sm90TmaWarpSpecializedAdapterINS1F_15DefaultEpilogueISJ_SK_SK_NS1E_6thread17LinearCombinationISJ_Li1EffLNS1J_9ScaleType4KindE0ELNS_15FloatRoundStyleE2ESJ_EENS1_15EpilogueDefaultEEEEEvvEEEEvNT_6ParamsE)
        .other          _ZN7cutlass13device_kernelINS_4gemm6kernel13GemmUniversalIN4cute5tupleIJiiiiEEENS1_10collective13CollectiveMmaINS1_34MainloopSm90TmaGmmaWarpSpecializedILi4ENS5_IJNS4_1CILi1EEESB_SB_EEENS1_32KernelTmaWarpSpecializedPingpongEEENS5_IJNSA_ILi64EEENSA_ILi256EEENSA_ILi32EEEEEENS_6half_tENS5_IJlSB_lEEESJ_SK_NS4_8TiledMMAINS4_8MMA_AtomIJNS4_4SM904GMMA26MMA_64x256x16_F32F16F16_SSILNSO_5MajorE0ELSQ_0ELNSO_7ScaleInE1ELSR_1EEEEEENS4_6LayoutISC_NS5_IJNSA_ILi0EEESV_SV_EEEEENS5_IJNS4_10UnderscoreESY_SY_EEEEENS4_13SM90_TMA_LOADENS4_14ComposedLayoutINS4_7SwizzleILi2ELi4ELi3EEENS4_18smem_ptr_flag_bitsILi16EEENSU_INS5_IJNSA_ILi8EEESH_EEENS5_IJSH_SB_EEEEEEEvNS4_8identityES11_S1B_vS1C_EENS_8epilogue10collective6detail29Sm90TmaWarpSpecializedAdapterINS1F_15DefaultEpilogueISJ_SK_SK_NS1E_6thread17LinearCombinationISJ_Li1EffLNS1J_9ScaleType4KindE0ELNS_15FloatRoundStyleE2ESJ_EENS1_15EpilogueDefaultEEEEEvvEEEEvNT_6ParamsE,@"STO_CUDA_ENTRY STV_DEFAULT"
_ZN7cutlass13device_kernelINS_4gemm6kernel13GemmUniversalIN4cute5tupleIJiiiiEEENS1_10collective13CollectiveMmaINS1_34MainloopSm90TmaGmmaWarpSpecializedILi4ENS5_IJNS4_1CILi1EEESB_SB_EEENS1_32KernelTmaWarpSpecializedPingpongEEENS5_IJNSA_ILi64EEENSA_ILi256EEENSA_ILi32EEEEEENS_6half_tENS5_IJlSB_lEEESJ_SK_NS4_8TiledMMAINS4_8MMA_AtomIJNS4_4SM904GMMA26MMA_64x256x16_F32F16F16_SSILNSO_5MajorE0ELSQ_0ELNSO_7ScaleInE1ELSR_1EEEEEENS4_6LayoutISC_NS5_IJNSA_ILi0EEESV_SV_EEEEENS5_IJNS4_10UnderscoreESY_SY_EEEEENS4_13SM90_TMA_LOADENS4_14ComposedLayoutINS4_7SwizzleILi2ELi4ELi3EEENS4_18smem_ptr_flag_bitsILi16EEENSU_INS5_IJNSA_ILi8EEESH_EEENS5_IJSH_SB_EEEEEEEvNS4_8identityES11_S1B_vS1C_EENS_8epilogue10collective6detail29Sm90TmaWarpSpecializedAdapterINS1F_15DefaultEpilogueISJ_SK_SK_NS1E_6thread17LinearCombinationISJ_Li1EffLNS1J_9ScaleType4KindE0ELNS_15FloatRoundStyleE2ESJ_EENS1_15EpilogueDefaultEEEEEvvEEEEvNT_6ParamsE:
[----:B------:R-:W0:Y:S01]  /*0000*/  LDC R1, c[0x0][0x28] ;  /* 0x00000a00ff017b82 */ /* 0x000e220000000800 */
[----:B------:R-:W1:Y:S01]  /*0010*/  S2R R4, SR_TID.X ;  /* 0x0000000000047919 */ /* 0x000e620000002100 */
[----:B------:R-:W-:Y:S01]  /*0020*/  ELECT P0, URZ, PT ;  /* 0x00000000003f782f */ /* 0x000fe20003800000 */
[----:B------:R-:W-:Y:S01]  /*0030*/  BSSY B0, `(.L_x_0) ;  /* 0x0000014000007945 */ /* 0x000fe20003800000 */
[----:B-1----:R-:W-:-:S05]  /*0040*/  SHF.R.U32.HI R0, RZ, 0x5, R4 ;  /* 0x00000005ff007819 */ /* 0x002fca0000011604 */
[----:B------:R-:W1:Y:S02]  /*0050*/  SHFL.IDX PT, R2, R0, RZ, 0x1f ;  /* 0x00001fff00027589 */ /* 0x000e6400000e0000 */
[----:B-1----:R-:W-:Y:S02]  /*0060*/  R2UR UR8, R2 ;  /* 0x00000000020872ca */ /* 0x002fe400000e0000 */
[----:B------:R-:W-:-:S05]  /*0070*/  SHF.R.U32.HI R2, RZ, 0x7, R4 ;  /* 0x00000007ff027819 */ /* 0x000fca0000011604 */
[----:B------:R1:W2:Y:S06]  /*0080*/  SHFL.IDX PT, R3, R2, RZ, 0x1f ;  /* 0x00001fff02037589 */ /* 0x0002ac00000e0000 */
[----:B------:R-:W-:Y:S02]  /*0090*/  USHF.R.S32.HI UR4, URZ, 0x1f, UR8 ;  /* 0x0000001f3f047899 */ /* 0x000fe40008011408 */
[----:B------:R-:W-:Y:S02]  /*00a0*/  ISETP.NE.OR P0, PT, RZ, UR8, !P0 ;  /* 0x00000008ff007c0c */ /* 0x000fe4000c705670 */
[----:B------:R-:W-:-:S04]  /*00b0*/  ULEA.HI UR4, UR4, UR8, URZ, 0x2 ;  /* 0x0000000804047291 */ /* 0x000fc8000f8f103f */
[----:B------:R-:W-:-:S04]  /*00c0*/  ULOP3.LUT UR4, UR4, 0xfffffffc, URZ, 0xc0, !UPT ;  /* 0xfffffffc04047892 */ /* 0x000fc8000f8ec03f */
[----:B------:R-:W-:-:S03]  /*00d0*/  UIADD3 UR8, UR8, -UR4, URZ ;  /* 0x8000000408087290 */ /* 0x000fc6000fffe03f */
[----:B01----:R-:W-:Y:S09]  /*00e0*/  @P0 BRA `(.L_x_1) ;  /* 0x0000000000200947 */ /* 0x003ff20003800000 */
[----:B------:R-:W-:Y:S02]  /*00f0*/  ULDC.64 UR4, c[0x0][0x198] ;  /* 0x0000660000047ab9 */ /* 0x000fe40000000a00 */
[----:B------:R-:W-:Y:S02]  /*0100*/  UIADD3 UR6, UP0, UR4, 0xf0, URZ ;  /* 0x000000f004067890 */ /* 0x000fe4000ff1e03f */
[----:B------:R-:W-:Y:S02]  /*0110*/  UIADD3 UR4, UP1, UR4, 0x1f0, URZ ;  /* 0x000001f004047890 */ /* 0x000fe4000ff3e03f */
[----:B------:R-:W-:Y:S02]  /*0120*/  UIADD3.X UR7, URZ, UR5, URZ, UP0, !UPT ;  /* 0x000000053f077290 */ /* 0x000fe400087fe43f */
[----:B------:R-:W-:-:S07]  /*0130*/  UIADD3.X UR5, URZ, UR5, URZ, UP1, !UPT ;  /* 0x000000053f057290 */ /* 0x000fce0008ffe43f */
[----:B------:R0:W-:Y:S02]  /*0140*/  UTMACCTL.PF [UR6] ;  /* 0x00000000060079b9 */ /* 0x0001e40008040000 */
[----:B------:R0:W-:Y:S02]  /*0150*/  UTMACCTL.PF [UR4] ;  /* 0x00000000040079b9 */ /* 0x0001e40008040000 */
[----:B0-----:R-:W-:Y:S01]  /*0160*/  NOP ;  /* 0x0000000000007918 */ /* 0x001fe20000000000 */
.L_x_1:
[----:B------:R-:W-:Y:S05]  /*0170*/  BSYNC B0 ;  /* 0x0000000000007941 */ /* 0x000fea0003800000 */
.L_x_0:
[----:B------:R-:W0:Y:S01]  /*0180*/  SHFL.IDX PT, R5, R0, RZ, 0x1f ;  /* 0x00001fff00057589 */ /* 0x000e2200000e0000 */
[----:B--2---:R-:W-:Y:S01]  /*0190*/  R2UR UR15, R3 ;  /* 0x00000000030f72ca */ /* 0x004fe200000e0000 */
[----:B------:R-:W-:-:S04]  /*01a0*/  UISETP.NE.AND UP0, UPT, UR8, 0x3, UPT ;  /* 0x000000030800788c */ /* 0x000fc8000bf05270 */
[----:B------:R-:W-:-:S08]  /*01b0*/  UISETP.EQ.OR UP0, UPT, UR8, URZ, !UP0 ;  /* 0x0000003f0800728c */ /* 0x000fd0000c702670 */
[----:B------:R-:W-:Y:S02]  /*01c0*/  UIADD3 UR18, UR15, -0x1, URZ ;  /* 0xffffffff0f127890 */ /* 0x000fe4000fffe03f */
[----:B------:R-:W-:Y:S02]  /*01d0*/  UISETP.EQ.AND UP0, UPT, UR15, URZ, UP0 ;  /* 0x0000003f0f00728c */ /* 0x000fe40008702270 */
[----:B------:R-:W-:Y:S02]  /*01e0*/  UISETP.GE.U32.AND UP1, UPT, UR18, 0x2, UPT ;  /* 0x000000021200788c */ /* 0x000fe4000bf26070 */
[----:B------:R-:W-:Y:S01]  /*01f0*/  USEL UR41, URZ, 0x1, !UP0 ;  /* 0x000000013f297887 */ /* 0x000fe2000c000000 */
[----:B0-----:R-:W-:-:S03]  /*0200*/  ISETP.NE.AND P0, PT, R5, RZ, PT ;  /* 0x000000ff0500720c */ /* 0x001fc60003f05270 */
[----:B------:R-:W-:-:S10]  /*0210*/  USEL UR41, UR41, 0x2, UP1 ;  /* 0x0000000229297887 */ /* 0x000fd40008800000 */
[----:B------:R-:W-:Y:S05]  /*0220*/  @P0 BRA `(.L_x_2) ;  /* 0x0000000000580947 */ /* 0x000fea0003800000 */
[----:B------:R-:W0:Y:S01]  /*0230*/  S2UR UR9, SR_CgaCtaId ;  /* 0x00000000000979c3 */ /* 0x000e220000008800 */
[----:B------:R-:W-:Y:S01]  /*0240*/  UMOV UR4, 0x400 ;  /* 0x0000040000047882 */ /* 0x000fe20000000000 */
[----:B------:R-:W-:Y:S01]  /*0250*/  UMOV UR5, 0x1 ;  /* 0x0000000100057882 */ /* 0x000fe20000000000 */
[----:B------:R-:W-:Y:S01]  /*0260*/  UMOV UR6, 0x80 ;  /* 0x0000008000067882 */ /* 0x000fe20000000000 */
[----:B------:R-:W-:Y:S01]  /*0270*/  ELECT P0, URZ, PT ;  /* 0x00000000003f782f */ /* 0x000fe20003800000 */
[----:B------:R-:W-:-:S04]  /*0280*/  UIADD3 UR6, -UR6, 0x100000, URZ ;  /* 0x0010000006067890 */ /* 0x000fc8000fffe13f */
[----:B------:R-:W-:Y:S02]  /*0290*/  USHF.L.U32 UR7, UR6, 0xb, URZ ;  /* 0x0000000b06077899 */ /* 0x000fe4000800063f */
[----:B------:R-:W-:Y:S02]  /*02a0*/  USHF.L.U32 UR6, UR6, 0x1, URZ ;  /* 0x0000000106067899 */ /* 0x000fe4000800063f */
[----:B0-----:R-:W-:Y:S02]  /*02b0*/  ULEA UR9, UR9, UR4, 0x18 ;  /* 0x0000000409097291 */ /* 0x001fe4000f8ec03f */
[----:B------:R-:W-:-:S04]  /*02c0*/  UIADD3 UR4, -UR5, 0x100000, URZ ;  /* 0x0010000005047890 */ /* 0x000fc8000fffe13f */
[----:B------:R-:W-:Y:S02]  /*02d0*/  USHF.L.U32 UR5, UR4, 0xb, URZ ;  /* 0x0000000b04057899 */ /* 0x000fe4000800063f */
[----:B------:R-:W-:Y:S01]  /*02e0*/  USHF.L.U32 UR4, UR4, 0x1, URZ ;  /* 0x0000000104047899 */ /* 0x000fe2000800063f */
[----:B------:R-:W0:Y:S11]  /*02f0*/  FENCE.VIEW.ASYNC.S ;  /* 0x00000000000073c6 */ /* 0x000e360000000000 */
[----:B0-----:R0:W1:Y:S01]  /*0300*/  SYNCS.EXCH.64 URZ, [UR9], UR4 ;  /* 0x00000004093f75b2 */ /* 0x0010620008000100 */
[----:B------:R0:W2:Y:S01]  /*0310*/  SYNCS.EXCH.64 URZ, [UR9+0x20], UR6 ;  /* 0x00002006093f75b2 */ /* 0x0000a20008000100 */
[----:B------:R0:W3:Y:S01]  /*0320*/  SYNCS.EXCH.64 URZ, [UR9+0x8], UR4 ;  /* 0x00000804093f75b2 */ /* 0x0000e20008000100 */
[----:B------:R0:W4:Y:S01]  /*0330*/  SYNCS.EXCH.64 URZ, [UR9+0x28], UR6 ;  /* 0x00002806093f75b2 */ /* 0x0001220008000100 */
[----:B------:R0:W0:Y:S01]  /*0340*/  SYNCS.EXCH.64 URZ, [UR9+0x10], UR4 ;  /* 0x00001004093f75b2 */ /* 0x0000220008000100 */
[----:B------:R0:W0:Y:S01]  /*0350*/  SYNCS.EXCH.64 URZ, [UR9+0x30], UR6 ;  /* 0x00003006093f75b2 */ /* 0x0000220008000100 */
[----:B------:R0:W0:Y:S01]  /*0360*/  SYNCS.EXCH.64 URZ, [UR9+0x18], UR4 ;  /* 0x00001804093f75b2 */ /* 0x0000220008000100 */
[----:B------:R0:W0:Y:S01]  /*0370*/  SYNCS.EXCH.64 URZ, [UR9+0x38], UR6 ;  /* 0x00003806093f75b2 */ /* 0x0000220008000100 */
[----:B------:R-:W-:Y:S01]  /*0380*/  NOP ;  /* 0x0000000000007918 */ /* 0x000fe20000000000 */
.L_x_2:
[----:B------:R-:W5:Y:S01]  /*0390*/  SHFL.IDX PT, R5, R0, RZ, 0x1f ;  /* 0x00001fff00057589 */ /* 0x000f6200000e0000 */
[----:B------:R-:W-:Y:S01]  /*03a0*/  ELECT P0, URZ, PT ;  /* 0x00000000003f782f */ /* 0x000fe20003800000 */
[----:B------:R-:W-:Y:S01]  /*03b0*/  NOP ;  /* 0x0000000000007918 */ /* 0x000fe20000000000 */
[----:B------:R-:W-:Y:S01]  /*03c0*/  ELECT P1, URZ, PT ;  /* 0x00000000003f782f */ /* 0x000fe20003820000 */
[----:B------:R-:W1:Y:S01]  /*03d0*/  SHFL.IDX PT, R3, R0, RZ, 0x1f ;  /* 0x00001fff00037589 */ /* 0x000e6200000e0000 */
[----:B0-----:R-:W-:Y:S01]  /*03e0*/  UMOV UR4, 0x20 ;  /* 0x0000002000047882 */ /* 0x001fe20000000000 */
[----:B------:R-:W-:Y:S01]  /*03f0*/  UMOV UR12, 0x80 ;  /* 0x00000080000c7882 */ /* 0x000fe20000000000 */
[----:B------:R-:W-:Y:S01]  /*0400*/  NOP ;  /* 0x0000000000007918 */ /* 0x000fe20000000000 */
[----:B------:R0:W0:Y:S01]  /*0410*/  SHFL.IDX PT, R0, R2, RZ, 0x1f ;  /* 0x00001fff02007589 */ /* 0x00002200000e0000 */
[----:B------:R-:W-:Y:S01]  /*0420*/  ULDC.64 UR50, c[0x0][0x208] ;  /* 0x0000820000327ab9 */ /* 0x000fe20000000a00 */
[----:B-----5:R-:W-:-:S02]  /*0430*/  ISETP.NE.OR P0, PT, R5, RZ, !P0 ;  /* 0x000000ff0500720c */ /* 0x020fc40004705670 */
[----:B-1----:R-:W-:Y:S02]  /*0440*/  ISETP.NE.OR P1, PT, R3, RZ, !P1 ;  /* 0x000000ff0300720c */ /* 0x002fe40004f25670 */
[----:B------:R-:W-:-:S04]  /*0450*/  SHF.R.S32.HI R3, RZ, 0x1f, R4 ;  /* 0x0000001fff037819 */ /* 0x000fc80000011404 */
[----:B------:R-:W-:-:S05]  /*0460*/  LEA.HI R3, R3, R4, RZ, 0x7 ;  /* 0x0000000403037211 */ /* 0x000fca00078f38ff */
[----:B------:R-:W-:Y:S01]  /*0470*/  VOTEU.ALL UP0, P0 ;  /* 0x00000000003f7886 */ /* 0x000fe20000000000 */
[----:B------:R-:W-:Y:S01]  /*0480*/  LOP3.LUT R3, R3, 0xffffff80, RZ, 0xc0, !PT ;  /* 0xffffff8003037812 */ /* 0x000fe200078ec0ff */
[----:B------:R-:W-:-:S03]  /*0490*/  VOTEU.ALL UP1, P1 ;  /* 0x00000000003f7886 */ /* 0x000fc60000820000 */
[----:B------:R-:W1:Y:S01]  /*04a0*/  @!UP0 S2UR UR7, SR_CgaCtaId ;  /* 0x00000000000789c3 */ /* 0x000e620000008800 */
[----:B------:R-:W-:Y:S01]  /*04b0*/  @!UP0 UMOV UR6, 0x400 ;  /* 0x0000040000068882 */ /* 0x000fe20000000000 */
[----:B------:R-:W-:-:S04]  /*04c0*/  @!UP0 UIADD3 UR4, -UR4, 0x100000, URZ ;  /* 0x0010000004048890 */ /* 0x000fc8000fffe13f */
[----:B------:R-:W-:Y:S02]  /*04d0*/  @!UP0 USHF.L.U32 UR5, UR4, 0xb, URZ ;  /* 0x0000000b04058899 */ /* 0x000fe4000800063f */
[----:B------:R-:W-:Y:S01]  /*04e0*/  @!UP0 USHF.L.U32 UR4, UR4, 0x1, URZ ;  /* 0x0000000104048899 */ /* 0x000fe2000800063f */
[----:B------:R-:W-:Y:S01]  /*04f0*/  IMAD.IADD R3, R4, 0x1, -R3 ;  /* 0x0000000104037824 */ /* 0x000fe200078e0a03 */
[----:B------:R-:W-:Y:S01]  /*0500*/  @!UP1 UMOV UR10, 0x400 ;  /* 0x00000400000a9882 */ /* 0x000fe20000000000 */
[----:B------:R-:W-:Y:S01]  /*0510*/  VOTEU.ALL UP2, P1 ;  /* 0x00000000003f7886 */ /* 0x000fe20000840000 */
[----:B------:R-:W-:Y:S01]  /*0520*/  VOTEU.ALL UP3, P1 ;  /* 0x00000000003f7886 */ /* 0x000fe20000860000 */
[----:B------:R-:W-:Y:S01]  /*0530*/  VOTEU.ALL UP4, P1 ;  /* 0x00000000003f7886 */ /* 0x000fe20000880000 */
[----:B------:R-:W5:Y:S01]  /*0540*/  @!UP1 S2UR UR11, SR_CgaCtaId ;  /* 0x00000000000b99c3 */ /* 0x000f620000008800 */
[----:B------:R-:W-:Y:S01]  /*0550*/  VOTEU.ALL UP5, P1 ;  /* 0x00000000003f7886 */ /* 0x000fe200008a0000 */
[----:B------:R-:W-:Y:S01]  /*0560*/  ISETP.NE.AND P1, PT, RZ, UR15, PT ;  /* 0x0000000fff007c0c */ /* 0x000fe2000bf25270 */
[----:B-1----:R-:W-:-:S02]  /*0570*/  @!UP0 ULEA UR9, UR7, UR6, 0x18 ;  /* 0x0000000607098291 */ /* 0x002fc4000f8ec03f */
[----:B------:R-:W-:-:S04]  /*0580*/  @!UP1 UIADD3 UR6, -UR12, 0x100000, URZ ;  /* 0x001000000c069890 */ /* 0x000fc8000fffe13f */
[----:B------:R-:W-:Y:S02]  /*0590*/  @!UP1 USHF.L.U32 UR7, UR6, 0xb, URZ ;  /* 0x0000000b06079899 */ /* 0x000fe4000800063f */
[----:B------:R-:W-:Y:S01]  /*05a0*/  @!UP1 USHF.L.U32 UR6, UR6, 0x1, URZ ;  /* 0x0000000106069899 */ /* 0x000fe2000800063f */
[----:B------:R-:W-:Y:S01]  /*05b0*/  VOTEU.ALL UP0, P0 ;  /* 0x00000000003f7886 */ /* 0x000fe20000000000 */
[----:B-----5:R-:W-:Y:S01]  /*05c0*/  @!UP1 ULEA UR10, UR11, UR10, 0x18 ;  /* 0x0000000a0b0a9291 */ /* 0x020fe2000f8ec03f */
[----:B------:R-:W-:Y:S01]  /*05d0*/  VOTEU.ALL UP1, P0 ;  /* 0x00000000003f7886 */ /* 0x000fe20000020000 */
[----:B------:R-:W1:Y:S02]  /*05e0*/  FENCE.VIEW.ASYNC.S ;  /* 0x00000000000073c6 */ /* 0x000e640000000000 */
[----:B-1----:R-:W2:Y:S02]  /*05f0*/  @!UP0 SYNCS.EXCH.64 URZ, [UR9+0x70], UR4 ;  /* 0x00007004093f85b2 */ /* 0x002ea40008000100 */
[----:B------:R1:W2:Y:S01]  /*0600*/  @!UP1 SYNCS.EXCH.64 URZ, [UR9+0x78], UR4 ;  /* 0x00007804093f95b2 */ /* 0x0002a20008000100 */
[----:B------:R-:W-:Y:S01]  /*0610*/  NOP ;  /* 0x0000000000007918 */ /* 0x000fe20000000000 */
[----:B-1----:R-:W-:-:S02]  /*0620*/  ULDC.64 UR4, c[0x0][0x598] ;  /* 0x0001660000047ab9 */ /* 0x002fc40000000a00 */
[----:B------:R-:W-:Y:S02]  /*0630*/  ISETP.NE.U32.AND P0, PT, RZ, UR4, PT ;  /* 0x00000004ff007c0c */ /* 0x000fe4000bf05070 */
[----:B------:R1:W2:Y:S02]  /*0640*/  @!UP2 SYNCS.EXCH.64 URZ, [UR10+0x50], UR6 ;  /* 0x000050060a3fa5b2 */ /* 0x0002a40008000100 */
[----:B------:R-:W-:Y:S01]  /*0650*/  ISETP.NE.AND.EX P0, PT, RZ, UR5, PT, P0 ;  /* 0x00000005ff007c0c */ /* 0x000fe2000bf05300 */
[----:B------:R1:W2:Y:S01]  /*0660*/  @!UP3 SYNCS.EXCH.64 URZ, [UR10+0x58], UR6 ;  /* 0x000058060a3fb5b2 */ /* 0x0002a20008000100 */
[----:B------:R1:W2:Y:S01]  /*0670*/  @!UP4 SYNCS.EXCH.64 URZ, [UR10+0x60], UR6 ;  /* 0x000060060a3fc5b2 */ /* 0x0002a20008000100 */
[----:B------:R1:W2:Y:S01]  /*0680*/  @!UP5 SYNCS.EXCH.64 URZ, [UR10+0x68], UR6 ;  /* 0x000068060a3fd5b2 */ /* 0x0002a20008000100 */
[----:B------:R-:W-:Y:S01]  /*0690*/  NOP ;  /* 0x0000000000007918 */ /* 0x000fe20000000000 */
[----:B--234-:R-:W-:Y:S08]  /*06a0*/  BAR.SYNC.DEFER_BLOCKING 0x0 ;  /* 0x0000000000007b1d */ /* 0x01cff00000010000 */
[----:B01----:R-:W-:Y:S05]  /*06b0*/  @!P0 BRA `(.L_x_3) ;  /* 0x00000000001c8947 */ /* 0x003fea0003800000 */
[----:B------:R-:W0:Y:S02]  /*06c0*/  LDC.64 R6, c[0x0][0x598] ;  /* 0x00016600ff067b82 */ /* 0x000e240000000a00 */
[----:B0-----:R-:W2:Y:S02]  /*06d0*/  LDG.E.64 R6, desc[UR50][R6.64] ;  /* 0x0000003206067981 */ /* 0x001ea4000c1e1b00 */
[----:B--2---:R-:W-:-:S04]  /*06e0*/  ISETP.NE.U32.AND P0, PT, R6, RZ, PT ;  /* 0x000000ff0600720c */ /* 0x004fc80003f05070 */
[----:B------:R-:W-:-:S13]  /*06f0*/  ISETP.NE.AND.EX P0, PT, R7, RZ, PT, P0 ;  /* 0x000000ff0700720c */ /* 0x000fda0003f05300 */
[----:B------:R-:W-:Y:S05]  /*0700*/  @!P0 BRA `(.L_x_3) ;  /* 0x0000000000088947 */ /* 0x000fea0003800000 */
[----:B------:R1:W5:Y:S01]  /*0710*/  LD.E R23, desc[UR50][R6.64] ;  /* 0x0000003206177980 */ /* 0x000362000c101900 */
[----:B------:R-:W-:Y:S05]  /*0720*/  BRA `(.L_x_4) ;  /* 0x0000000000247947 */ /* 0x000fea0003800000 */
.L_x_3:
[----:B------:R-:W-:Y:S02]  /*0730*/  ULDC.64 UR4, c[0x0][0x588] ;  /* 0x0001620000047ab9 */ /* 0x000fe40000000a00 */
[----:B------:R-:W-:-:S04]  /*0740*/  ISETP.NE.U32.AND P0, PT, RZ, UR4, PT ;  /* 0x00000004ff007c0c */ /* 0x000fc8000bf05070 */
[----:B------:R-:W-:-:S13]  /*0750*/  ISETP.NE.AND.EX P0, PT, RZ, UR5, PT, P0 ;  /* 0x00000005ff007c0c */ /* 0x000fda000bf05300 */
[----:B------:R-:W-:Y:S05]  /*0760*/  @!P0 BRA `(.L_x_5) ;  /* 0x00000000000c8947 */ /* 0x000fea0003800000 */
[----:B------:R-:W0:Y:S02]  /*0770*/  LDC.64 R6, c[0x0][0x588] ;  /* 0x00016200ff067b82 */ /* 0x000e240000000a00 */
[----:B0-----:R0:W5:Y:S01]  /*0780*/  LDG.E R23, desc[UR50][R6.64] ;  /* 0x0000003206177981 */ /* 0x001162000c1e1900 */
[----:B------:R-:W-:Y:S05]  /*0790*/  BRA `(.L_x_4) ;  /* 0x0000000000087947 */ /* 0x000fea0003800000 */
.L_x_5:
[----:B------:R-:W-:Y:S02]  /*07a0*/  ULDC UR4, c[0x0][0x580] ;  /* 0x0001600000047ab9 */ /* 0x000fe40000000800 */
[----:B------:R-:W-:-:S07]  /*07b0*/  IMAD.U32 R23, RZ, RZ, UR4 ;  /* 0x00000004ff177e24 */ /* 0x000fce000f8e00ff */
.L_x_4:
[----:B------:R-:W-:Y:S02]  /*07c0*/  ULDC.64 UR4, c[0x0][0x5a0] ;  /* 0x0001680000047ab9 */ /* 0x000fe40000000a00 */
[----:B------:R-:W-:-:S04]  /*07d0*/  ISETP.NE.U32.AND P0, PT, RZ, UR4, PT ;  /* 0x00000004ff007c0c */ /* 0x000fc8000bf05070 */
[----:B------:R-:W-:-:S13]  /*07e0*/  ISETP.NE.AND.EX P0, PT, RZ, UR5, PT, P0 ;  /* 0x00000005ff007c0c */ /* 0x000fda000bf05300 */
[----:B------:R-:W-:Y:S05]  /*07f0*/  @!P0 BRA `(.L_x_6) ;  /* 0x00000000001c8947 */ /* 0x000fea0003800000 */
[----:B01----:R-:W0:Y:S02]  /*0800*/  LDC.64 R6, c[0x0][0x5a0] ;  /* 0x00016800ff067b82 */ /* 0x003e240000000a00 */
[----:B0-----:R-:W2:Y:S02]  /*0810*/  LDG.E.64 R6, desc[UR50][R6.64] ;  /* 0x0000003206067981 */ /* 0x001ea4000c1e1b00 */
[----:B--2---:R-:W-:-:S04]  /*0820*/  ISETP.NE.U32.AND P0, PT, R6, RZ, PT ;  /* 0x000000ff0600720c */ /* 0x004fc80003f05070 */
[----:B------:R-:W-:-:S13]  /*0830*/  ISETP.NE.AND.EX P0, PT, R7, RZ, PT, P0 ;  /* 0x000000ff0700720c */ /* 0x000fda0003f05300 */
[----:B------:R-:W-:Y:S05]  /*0840*/  @!P0 BRA `(.L_x_6) ;  /* 0x0000000000088947 */ /* 0x000fea0003800000 */
[----:B------:R3:W5:Y:S01]  /*0850*/  LD.E R22, desc[UR50][R6.64] ;  /* 0x0000003206167980 */ /* 0x000762000c101900 */
[----:B------:R-:W-:Y:S05]  /*0860*/  BRA `(.L_x_7) ;  /* 0x0000000000247947 */ /* 0x000fea0003800000 */
.L_x_6:
[----:B------:R-:W-:Y:S02]  /*0870*/  ULDC.64 UR4, c[0x0][0x590] ;  /* 0x0001640000047ab9 */ /* 0x000fe40000000a00 */
[----:B------:R-:W-:-:S04]  /*0880*/  ISETP.NE.U32.AND P0, PT, RZ, UR4, PT ;  /* 0x00000004ff007c0c */ /* 0x000fc8000bf05070 */
[----:B------:R-:W-:-:S13]  /*0890*/  ISETP.NE.AND.EX P0, PT, RZ, UR5, PT, P0 ;  /* 0x00000005ff007c0c */ /* 0x000fda000bf05300 */
[----:B------:R-:W-:Y:S05]  /*08a0*/  @!P0 BRA `(.L_x_8) ;  /* 0x00000000000c8947 */ /* 0x000fea0003800000 */
[----:B01----:R-:W0:Y:S02]  /*08b0*/  LDC.64 R6, c[0x0][0x590] ;  /* 0x00016400ff067b82 */ /* 0x003e240000000a00 */
[----:B0-----:R2:W5:Y:S01]  /*08c0*/  LDG.E R22, desc[UR50][R6.64] ;  /* 0x0000003206167981 */ /* 0x001562000c1e1900 */
[----:B------:R-:W-:Y:S05]  /*08d0*/  BRA `(.L_x_7) ;  /* 0x0000000000087947 */ /* 0x000fea0003800000 */
.L_x_8:
[----:B------:R-:W-:Y:S02]  /*08e0*/  ULDC UR4, c[0x0][0x584] ;  /* 0x0001610000047ab9 */ /* 0x000fe40000000800 */
[----:B------:R-:W-:-:S07]  /*08f0*/  IMAD.U32 R22, RZ, RZ, UR4 ;  /* 0x00000004ff167e24 */ /* 0x000fce000f8e00ff */
.L_x_7:
[----:B------:R-:W4:Y:S01]  /*0900*/  S2UR UR10, SR_CTAID.Y ;  /* 0x00000000000a79c3 */ /* 0x000f220000002600 */
[----:B------:R-:W-:Y:S01]  /*0910*/  ULDC UR5, c[0x0][0x65c] ;  /* 0x0001970000057ab9 */ /* 0x000fe20000000800 */
[----:B------:R-:W-:Y:S01]  /*0920*/  UISETP.NE.AND UP0, UPT, UR15, 0x2, UPT ;  /* 0x000000020f00788c */ /* 0x000fe2000bf05270 */
[----:B------:R-:W-:Y:S01]  /*0930*/  PRMT R5, RZ, 0x7610, R5 ;  /* 0x00007610ff057816 */ /* 0x000fe20000000005 */
[----:B------:R-:W-:Y:S01]  /*0940*/  UISETP.NE.AND UP2, UPT, UR5, 0x1, UPT ;  /* 0x000000010500788c */ /* 0x000fe2000bf45270 */
[----:B------:R-:W-:Y:S02]  /*0950*/  IMAD.MOV.U32 R18, RZ, RZ, -0x1 ;  /* 0xffffffffff127424 */ /* 0x000fe400078e00ff */
[----:B------:R-:W-:Y:S01]  /*0960*/  IMAD.MOV.U32 R19, RZ, RZ, -0x1 ;  /* 0xffffffffff137424 */ /* 0x000fe200078e00ff */
[----:B------:R-:W4:Y:S01]  /*0970*/  S2UR UR4, SR_CTAID.X ;  /* 0x00000000000479c3 */ /* 0x000f220000002500 */
[----:B------:R-:W-:-:S06]  /*0980*/  UP2UR UR39, UPR, URZ, 0x4 ;  /* 0x000000043f277883 */ /* 0x000fcc0008000000 */
[----:B------:R-:W-:Y:S01]  /*0990*/  @UP2 ULDC UR12, c[0x0][0x10] ;  /* 0x00000400000c2ab9 */ /* 0x000fe20000000800 */
[----:B------:R-:W-:Y:S01]  /*09a0*/  @UP2 UMOV UR7, URZ ;  /* 0x0000003f00072c82 */ /* 0x000fe20008000000 */
[----:B------:R-:W-:Y:S01]  /*09b0*/  @UP2 UMOV UR5, URZ ;  /* 0x0000003f00052c82 */ /* 0x000fe20008000000 */
[----:B0123--:R-:W0:Y:S01]  /*09c0*/  LDC.64 R6, c[0x0][0x650] ;  /* 0x00019400ff067b82 */ /* 0x00fe220000000a00 */
[----:B----4-:R-:W-:Y:S02]  /*09d0*/  @UP2 UMOV UR9, UR10 ;  /* 0x0000000a00092c82 */ /* 0x010fe40008000000 */
[----:B------:R-:W-:Y:S01]  /*09e0*/  @UP2 UMOV UR6, UR9 ;  /* 0x0000000900062c82 */ /* 0x000fe20008000000 */
[----:B------:R-:W-:Y:S01]  /*09f0*/  @!UP2 UMOV UR9, UR10 ;  /* 0x0000000a0009ac82 */ /* 0x000fe20008000000 */
[----:B------:R-:W-:-:S03]  /*0a00*/  @UP2 UIMAD.WIDE.U32 UR12, UR4, UR12, UR6 ;  /* 0x0000000c040c22a5 */ /* 0x000fc6000f8e0006 */
[----:B------:R-:W-:Y:S01]  /*0a10*/  @!UP2 ULDC UR6, c[0x0][0xc] ;  /* 0x000003000006aab9 */ /* 0x000fe20000000800 */
[----:B------:R-:W-:Y:S01]  /*0a20*/  @UP2 UIADD3 UR14, UR13, UR5, URZ ;  /* 0x000000050d0e2290 */ /* 0x000fe2000fffe03f */
[----:B------:R-:W-:Y:S02]  /*0a30*/  ULDC UR10, c[0x0][0xc] ;  /* 0x00000300000a7ab9 */ /* 0x000fe40000000800 */
[----:B------:R-:W-:Y:S01]  /*0a40*/  UMOV UR5, URZ ;  /* 0x0000003f00057c82 */ /* 0x000fe20008000000 */
[----:B------:R-:W-:Y:S01]  /*0a50*/  ULDC UR11, c[0x0][0x10] ;  /* 0x00000400000b7ab9 */ /* 0x000fe20000000800 */
[----:B------:R-:W-:Y:S02]  /*0a60*/  @!UP2 UIMAD.WIDE.U32 UR6, UR6, UR9, UR4 ;  /* 0x000000090606a2a5 */ /* 0x000fe4000f8e0004 */
[----:B------:R-:W-:Y:S01]  /*0a70*/  UIMAD.WIDE.U32 UR10, UR10, UR11, URZ ;  /* 0x0000000b0a0a72a5 */ /* 0x000fe2000f8e003f */
[----:B------:R-:W-:-:S03]  /*0a80*/  ULDC UR13, c[0x0][0x14] ;  /* 0x00000500000d7ab9 */ /* 0x000fc60000000800 */
[----:B------:R-:W-:Y:S02]  /*0a90*/  UIMAD.WIDE.U32 UR36, UR10, UR13, URZ ;  /* 0x0000000d0a2472a5 */ /* 0x000fe4000f8e003f */
[----:B------:R-:W-:Y:S01]  /*0aa0*/  UIMAD UR40, UR11, UR13, URZ ;  /* 0x0000000d0b2872a4 */ /* 0x000fe2000f8e023f */
[----:B------:R-:W-:Y:S01]  /*0ab0*/  @!UP2 UMOV UR12, UR6 ;  /* 0x00000006000cac82 */ /* 0x000fe20008000000 */
[----:B------:R-:W-:Y:S02]  /*0ac0*/  @!UP2 UMOV UR14, UR7 ;  /* 0x00000007000eac82 */ /* 0x000fe40008000000 */
[----:B------:R-:W-:Y:S02]  /*0ad0*/  UIADD3 UR40, UR37, UR40, URZ ;  /* 0x0000002825287290 */ /* 0x000fe4000fffe03f */
[----:B------:R-:W-:-:S04]  /*0ae0*/  UIADD3 UR6, UP1, UR12, UR36, URZ ;  /* 0x000000240c067290 */ /* 0x000fc8000ff3e03f */
[----:B------:R-:W-:Y:S02]  /*0af0*/  UIADD3.X UR7, UR14, UR40, URZ, UP1, !UPT ;  /* 0x000000280e077290 */ /* 0x000fe40008ffe43f */
[----:B------:R-:W-:Y:S02]  /*0b00*/  USEL UR6, UR6, UR12, !UP0 ;  /* 0x0000000c06067287 */ /* 0x000fe4000c000000 */
[----:B------:R-:W-:-:S04]  /*0b10*/  USEL UR7, UR7, UR14, !UP0 ;  /* 0x0000000e07077287 */ /* 0x000fc8000c000000 */
[----:B0-----:R-:W-:Y:S01]  /*0b20*/  ISETP.LE.U32.AND P0, PT, R6, UR6, PT ;  /* 0x0000000606007c0c */ /* 0x001fe2000bf03070 */
[----:B------:R-:W-:Y:S02]  /*0b30*/  IMAD.U32 R16, RZ, RZ, UR6 ;  /* 0x00000006ff107e24 */ /* 0x000fe4000f8e00ff */
[----:B------:R-:W-:Y:S02]  /*0b40*/  IMAD.U32 R2, RZ, RZ, UR7 ;  /* 0x00000007ff027e24 */ /* 0x000fe4000f8e00ff */
[----:B------:R-:W-:-:S03]  /*0b50*/  IMAD.U32 R17, RZ, RZ, UR7 ;  /* 0x00000007ff117e24 */ /* 0x000fc6000f8e00ff */
[----:B------:R-:W-:Y:S01]  /*0b60*/  ISETP.GE.U32.AND.EX P0, PT, R2, R7, PT, P0 ;  /* 0x000000070200720c */ /* 0x000fe20003f06100 */
[----:B------:R-:W-:-:S12]  /*0b70*/  IMAD.MOV.U32 R2, RZ, RZ, -0x1 ;  /* 0xffffffffff027424 */ /* 0x000fd800078e00ff */
[----:B------:R-:W-:Y:S05]  /*0b80*/  @P0 BRA `(.L_x_9) ;  /* 0x00000004008c0947 */ /* 0x000fea0003800000 */
[----:B------:R-:W-:Y:S01]  /*0b90*/  I2FP.F32.U32 R2, UR4 ;  /* 0x0000000400027c45 */ /* 0x000fe20008201000 */
[----:B------:R-:W-:Y:S01]  /*0ba0*/  ULDC.64 UR16, c[0x0][0x628] ;  /* 0x00018a0000107ab9 */ /* 0x000fe20000000a00 */
[----:B------:R-:W-:Y:S01]  /*0bb0*/  ULDC UR6, c[0x0][0x150] ;  /* 0x0000540000067ab9 */ /* 0x000fe20000000800 */
[----:B------:R-:W-:Y:S01]  /*0bc0*/  ISETP.NE.U32.AND P0, PT, RZ, UR16, PT ;  /* 0x00000010ff007c0c */ /* 0x000fe2000bf05070 */
[----:B------:R-:W-:Y:S01]  /*0bd0*/  ULDC UR15, c[0x0][0x630] ;  /* 0x00018c00000f7ab9 */ /* 0x000fe20000000800 */
[----:B------:R-:W-:Y:S01]  /*0be0*/  FMUL R2, R2, UR6 ;  /* 0x0000000602027c20 */ /* 0x000fe20008400000 */
[----:B------:R-:W-:Y:S01]  /*0bf0*/  R2UR UR19, R16 ;  /* 0x00000000101372ca */ /* 0x000fe200000e0000 */
[----:B------:R-:W-:Y:S01]  /*0c00*/  ULDC UR21, c[0x0][0x154] ;  /* 0x0000550000157ab9 */ /* 0x000fe20000000800 */
[----:B------:R-:W-:Y:S01]  /*0c10*/  ISETP.NE.AND.EX P0, PT, RZ, UR17, PT, P0 ;  /* 0x00000011ff007c0c */ /* 0x000fe2000bf05300 */
[----:B------:R0:W1:Y:S01]  /*0c20*/  F2I.U32.TRUNC.NTZ R5, R2 ;  /* 0x0000000200057305 */ /* 0x000062000020f000 */
[----:B------:R-:W-:-:S02]  /*0c30*/  R2UR UR20, R17 ;  /* 0x00000000111472ca */ /* 0x000fc400000e0000 */
[----:B------:R-:W-:Y:S02]  /*0c40*/  R2UR UR6, R16 ;  /* 0x00000000100672ca */ /* 0x000fe400000e0000 */
[----:B------:R-:W-:-:S07]  /*0c50*/  R2UR UR7, R17 ;  /* 0x00000000110772ca */ /* 0x000fce00000e0000 */
[----:B0-----:R-:W-:Y:S08]  /*0c60*/  @!P0 BRA `(.L_x_10) ;  /* 0x0000000000308947 */ /* 0x001ff00003800000 */
[----:B------:R-:W-:Y:S01]  /*0c70*/  R2UR UR6, R16 ;  /* 0x00000000100672ca */ /* 0x000fe200000e0000 */
[----:B------:R-:W-:Y:S01]  /*0c80*/  ULDC UR12, c[0x0][0x634] ;  /* 0x00018d00000c7ab9 */ /* 0x000fe20000000800 */
[----:B------:R-:W-:-:S11]  /*0c90*/  R2UR UR14, R17 ;  /* 0x00000000110e72ca */ /* 0x000fd600000e0000 */
[----:B------:R-:W-:-:S04]  /*0ca0*/  UIADD3 UR12, UP1, UR6, UR12, URZ ;  /* 0x0000000c060c7290 */ /* 0x000fc8000ff3e03f */
[----:B------:R-:W-:-:S04]  /*0cb0*/  UIADD3.X UR14, URZ, UR14, URZ, UP1, !UPT ;  /* 0x0000000e3f0e7290 */ /* 0x000fc80008ffe43f */
[----:B------:R-:W-:-:S04]  /*0cc0*/  UIMAD.WIDE.U32 UR6, UR14, UR16, URZ ;  /* 0x000000100e0672a5 */ /* 0x000fc8000f8e003f */
[----:B------:R-:W-:Y:S02]  /*0cd0*/  UIMAD.WIDE.U32 UR10, UP1, UR12, UR17, UR6 ;  /* 0x000000110c0a72a5 */ /* 0x000fe4000f820006 */
[----:B------:R-:W-:Y:S02]  /*0ce0*/  UIMAD.WIDE.U32 UR6, UR12, UR16, URZ ;  /* 0x000000100c0672a5 */ /* 0x000fe4000f8e003f */
[----:B------:R-:W-:Y:S02]  /*0cf0*/  UIADD3.X UR13, URZ, URZ, URZ, UP1, !UPT ;  /* 0x0000003f3f0d7290 */ /* 0x000fe40008ffe43f */
[----:B------:R-:W-:Y:S01]  /*0d00*/  UIADD3 URZ, UP1, UR7, UR10, URZ ;  /* 0x0000000a073f7290 */ /* 0x000fe2000ff3e03f */
[----:B------:R-:W-:-:S03]  /*0d10*/  UMOV UR12, UR11 ;  /* 0x0000000b000c7c82 */ /* 0x000fc60008000000 */
[----:B------:R-:W-:-:S12]  /*0d20*/  UIMAD.WIDE.U32.X UR6, UR14, UR17, UR12, UP1 ;  /* 0x000000110e0672a5 */ /* 0x000fd800088e040c */
.L_x_10:
[----:B------:R-:W-:Y:S01]  /*0d30*/  USHF.R.U64 UR5, UR6, UR15, UR7 ;  /* 0x0000000f06057299 */ /* 0x000fe20008001207 */
[----:B------:R-:W-:Y:S01]  /*0d40*/  I2FP.F32.U32 R2, UR9 ;  /* 0x0000000900027c45 */ /* 0x000fe20008201000 */
[----:B------:R-:W-:Y:S01]  /*0d50*/  USHF.R.U32.HI UR6, URZ, UR15, UR7 ;  /* 0x0000000f3f067299 */ /* 0x000fe20008011607 */
[----:B-1----:R-:W-:Y:S01]  /*0d60*/  R2UR UR14, R5 ;  /* 0x00000000050e72ca */ /* 0x002fe200000e0000 */
[----:B------:R-:W-:Y:S02]  /*0d70*/  UIADD3 UR17, UP1, URZ, -UR5, URZ ;  /* 0x800000053f117290 */ /* 0x000fe4000ff3e03f */
[----:B------:R-:W-:Y:S01]  /*0d80*/  FMUL R2, R2, UR21 ;  /* 0x0000001502027c20 */ /* 0x000fe20008400000 */
[----:B------:R-:W-:Y:S01]  /*0d90*/  ULDC.64 UR10, c[0x0][0x620] ;  /* 0x00018800000a7ab9 */ /* 0x000fe20000000a00 */
[----:B------:R-:W-:Y:S01]  /*0da0*/  UIADD3.X UR6, URZ, ~UR6, URZ, UP1, !UPT ;  /* 0x800000063f067290 */ /* 0x000fe20008ffe43f */
[----:B------:R-:W-:Y:S01]  /*0db0*/  UMOV UR12, UR19 ;  /* 0x00000013000c7c82 */ /* 0x000fe20008000000 */
[----:B------:R-:W-:-:S02]  /*0dc0*/  UMOV UR13, UR20 ;  /* 0x00000014000d7c82 */ /* 0x000fc40008000000 */
[----:B------:R-:W-:Y:S01]  /*0dd0*/  UIMAD UR6, UR6, UR10, URZ ;  /* 0x0000000a060672a4 */ /* 0x000fe2000f8e023f */
[----:B------:R-:W0:Y:S01]  /*0de0*/  F2I.U32.TRUNC.NTZ R2, R2 ;  /* 0x0000000200027305 */ /* 0x000e22000020f000 */
[----:B------:R-:W-:Y:S02]  /*0df0*/  UIMAD.WIDE.U32 UR12, UR17, UR10, UR12 ;  /* 0x0000000a110c72a5 */ /* 0x000fe4000f8e000c */
[----:B------:R-:W-:Y:S01]  /*0e00*/  UIMAD UR17, UR17, UR11, UR6 ;  /* 0x0000000b111172a4 */ /* 0x000fe2000f8e0206 */
[----:B------:R-:W-:Y:S01]  /*0e10*/  ULDC UR24, c[0x0][0x658] ;  /* 0x0001960000187ab9 */ /* 0x000fe20000000800 */
[----:B------:R-:W-:Y:S02]  /*0e20*/  UMOV UR22, 0xffffffff ;  /* 0xffffffff00167882 */ /* 0x000fe40000000000 */
[----:B------:R-:W-:Y:S01]  /*0e30*/  UIADD3 UR17, UR13, UR17, URZ ;  /* 0x000000110d117290 */ /* 0x000fe2000fffe03f */
[----:B------:R-:W-:Y:S01]  /*0e40*/  ULDC UR19, c[0x0][0x618] ;  /* 0x0001860000137ab9 */ /* 0x000fe20000000800 */
[----:B------:R-:W-:Y:S01]  /*0e50*/  ULDC.64 UR6, c[0x0][0x640] ;  /* 0x0001900000067ab9 */ /* 0x000fe20000000a00 */
[----:B------:R-:W-:Y:S01]  /*0e60*/  USHF.L.U32 UR13, UR22, UR24, URZ ;  /* 0x00000018160d7299 */ /* 0x000fe2000800063f */
[----:B------:R-:W-:Y:S01]  /*0e70*/  ISETP.NE.U32.AND P0, PT, RZ, UR6, PT ;  /* 0x00000006ff007c0c */ /* 0x000fe2000bf05070 */
[----:B------:R-:W-:-:S02]  /*0e80*/  USHF.R.U64 UR22, UR12, UR19, UR17 ;  /* 0x000000130c167299 */ /* 0x000fc40008001211 */
[----:B------:R-:W-:Y:S01]  /*0e90*/  USHF.R.U32.HI UR12, URZ, UR19, UR17 ;  /* 0x000000133f0c7299 */ /* 0x000fe20008011611 */
[----:B0-----:R-:W-:Y:S01]  /*0ea0*/  R2UR UR16, R2 ;  /* 0x00000000021072ca */ /* 0x001fe200000e0000 */
[----:B------:R-:W-:Y:S01]  /*0eb0*/  ULDC UR21, c[0x0][0x608] ;  /* 0x0001820000157ab9 */ /* 0x000fe20000000800 */
[----:B------:R-:W-:Y:S01]  /*0ec0*/  ISETP.NE.AND.EX P0, PT, RZ, UR7, PT, P0 ;  /* 0x00000007ff007c0c */ /* 0x000fe2000bf05300 */
[----:B------:R-:W-:Y:S02]  /*0ed0*/  USHF.R.U64 UR26, UR22, UR21, UR12 ;  /* 0x00000015161a7299 */ /* 0x000fe4000800120c */
[----:B------:R-:W-:Y:S01]  /*0ee0*/  USHF.R.U32.HI UR12, URZ, UR21, UR12 ;  /* 0x000000153f0c7299 */ /* 0x000fe2000801160c */
[----:B------:R-:W-:Y:S01]  /*0ef0*/  UMOV UR20, 0x1 ;  /* 0x0000000100147882 */ /* 0x000fe20000000000 */
[----:B------:R-:W-:Y:S02]  /*0f00*/  UIADD3 UR14, -UR14, URZ, URZ ;  /* 0x0000003f0e0e7290 */ /* 0x000fe4000fffe13f */
[----:B------:R-:W-:-:S02]  /*0f10*/  USHF.R.U64 UR27, UR26, UR24, UR12 ;  /* 0x000000181a1b7299 */ /* 0x000fc4000800120c */
[----:B------:R-:W-:Y:S01]  /*0f20*/  USHF.L.U32 UR19, UR20, UR24, URZ ;  /* 0x0000001814137299 */ /* 0x000fe2000800063f */
[----:B------:R-:W-:Y:S01]  /*0f30*/  ULDC UR15, c[0x0][0x144] ;  /* 0x00005100000f7ab9 */ /* 0x000fe20000000800 */
[----:B------:R-:W-:Y:S01]  /*0f40*/  ULDC UR10, c[0x0][0x600] ;  /* 0x00018000000a7ab9 */ /* 0x000fe20000000800 */
[----:B------:R-:W-:Y:S02]  /*0f50*/  ULOP3.LUT UR20, URZ, UR13, URZ, 0x33, !UPT ;  /* 0x0000000d3f147292 */ /* 0x000fe4000f8e333f */
[----:B------:R-:W-:Y:S02]  /*0f60*/  USHF.R.U32.HI UR13, URZ, UR24, UR12 ;  /* 0x000000183f0d7299 */ /* 0x000fe4000801160c */
[----:B------:R-:W-:Y:S02]  /*0f70*/  UIADD3 UR11, UR10, -0x1, URZ ;  /* 0xffffffff0a0b7890 */ /* 0x000fe4000fffe03f */
[----:B------:R-:W-:Y:S02]  /*0f80*/  UIADD3 UR23, -UR16, URZ, URZ ;  /* 0x0000003f10177290 */ /* 0x000fe4000fffe13f */
[----:B------:R-:W-:Y:S01]  /*0f90*/  UIMAD UR4, UR15, UR14, UR4 ;  /* 0x0000000e0f0472a4 */ /* 0x000fe2000f8e0204 */
[----:B------:R-:W-:Y:S01]  /*0fa0*/  ULDC UR28, c[0x0][0x148] ;  /* 0x00005200001c7ab9 */ /* 0x000fe20000000800 */
[----:B------:R-:W-:Y:S01]  /*0fb0*/  ULDC UR24, c[0x0][0x648] ;  /* 0x0001920000187ab9 */ /* 0x000fe20000000800 */
[----:B------:R-:W-:Y:S01]  /*0fc0*/  ULDC UR25, c[0x0][0x638] ;  /* 0x00018e0000197ab9 */ /* 0x000fe20000000800 */
[----:B------:R-:W-:Y:S01]  /*0fd0*/  UMOV UR12, UR27 ;  /* 0x0000001b000c7c82 */ /* 0x000fe20008000000 */
[----:B------:R-:W-:Y:S07]  /*0fe0*/  @!P0 BRA `(.L_x_11) ;  /* 0x0000000000308947 */ /* 0x000fee0003800000 */
[----:B------:R-:W-:Y:S02]  /*0ff0*/  ULDC UR16, c[0x0][0x64c] ;  /* 0x0001930000107ab9 */ /* 0x000fe40000000800 */
        /* <DEDUP_REMOVED lines=8> */
[----:B------:R-:W-:-:S07]  /*1080*/  UIMAD.WIDE.U32.X UR6, UR21, UR7, UR16, UP1 ;  /* 0x00000007150672a5 */ /* 0x000fce00088e0410 */
[----:B------:R-:W-:Y:S01]  /*1090*/  UMOV UR12, UR6 ;  /* 0x00000006000c7c82 */ /* 0x000fe20008000000 */
[----:B------:R-:W-:-:S05]  /*10a0*/  UMOV UR13, UR7 ;  /* 0x00000007000d7c82 */ /* 0x000fca0008000000 */
.L_x_11:
[----:B------:R-:W-:Y:S01]  /*10b0*/  UISETP.NE.AND UP1, UPT, UR39, URZ, UPT ;  /* 0x0000003f2700728c */ /* 0x000fe2000bf25270 */
[----:B------:R-:W-:Y:S01]  /*10c0*/  IMAD.MOV.U32 R5, RZ, RZ, 0x1 ;  /* 0x00000001ff057424 */ /* 0x000fe200078e00ff */
[----:B------:R-:W-:Y:S01]  /*10d0*/  USHF.R.U64 UR6, UR12, UR24, UR13 ;  /* 0x000000180c067299 */ /* 0x000fe2000800120d */
[----:B------:R-:W-:Y:S01]  /*10e0*/  IMAD.U32 R19, RZ, RZ, UR5 ;  /* 0x00000005ff137e24 */ /* 0x000fe2000f8e00ff */
[----:B------:R-:W-:Y:S02]  /*10f0*/  ULOP3.LUT UR20, UR26, UR20, URZ, 0xc0, !UPT ;  /* 0x000000141a147292 */ /* 0x000fe4000f8ec03f */
[----:B------:R-:W-:Y:S02]  /*1100*/  UIADD3 UR7, -UR6, URZ, URZ ;  /* 0x0000003f06077290 */ /* 0x000fe4000fffe13f */
[----:B------:R-:W-:Y:S02]  /*1110*/  UIMAD UR19, UR19, UR6, UR20 ;  /* 0x00000006131372a4 */ /* 0x000fe4000f8e0214 */
[----:B------:R-:W-:-:S02]  /*1120*/  ULOP3.LUT UR11, UR22, UR11, URZ, 0xc0, !UPT ;  /* 0x0000000b160b7292 */ /* 0x000fc4000f8ec03f */
[----:B------:R-:W-:Y:S02]  /*1130*/  @UP1 UIMAD UR4, UR28, UR23, UR9 ;  /* 0x000000171c0412a4 */ /* 0x000fe4000f8e0209 */
[----:B------:R-:W-:-:S03]  /*1140*/  UIMAD UR6, UR7, UR25, UR27 ;  /* 0x00000019070672a4 */ /* 0x000fc6000f8e021b */
[----:B------:R-:W-:Y:S01]  /*1150*/  ULDC UR7, c[0x0][0x610] ;  /* 0x0001840000077ab9 */ /* 0x000fe20000000800 */
[----:B------:R-:W-:Y:S02]  /*1160*/  UIMAD UR6, UR6, UR10, UR11 ;  /* 0x0000000a060672a4 */ /* 0x000fe4000f8e020b */
[----:B------:R-:W-:-:S04]  /*1170*/  UIMAD UR4, UR19, UR7, UR4 ;  /* 0x00000007130472a4 */ /* 0x000fc8000f8e0204 */
[----:B------:R-:W-:Y:S02]  /*1180*/  USEL UR7, UR6, UR4, !UP1 ;  /* 0x0000000406077287 */ /* 0x000fe4000c800000 */
[----:B------:R-:W-:-:S04]  /*1190*/  USEL UR4, UR4, UR6, !UP1 ;  /* 0x0000000604047287 */ /* 0x000fc8000c800000 */
[----:B------:R-:W-:Y:S02]  /*11a0*/  IMAD.U32 R2, RZ, RZ, UR7 ;  /* 0x00000007ff027e24 */ /* 0x000fe4000f8e00ff */
[----:B------:R-:W-:-:S07]  /*11b0*/  IMAD.U32 R18, RZ, RZ, UR4 ;  /* 0x00000004ff127e24 */ /* 0x000fce000f8e00ff */
.L_x_9:
[----:B------:R-:W-:Y:S02]  /*11c0*/  ULDC UR4, c[0x0][0x28c] ;  /* 0x0000a30000047ab9 */ /* 0x000fe40000000800 */
[----:B------:R-:W-:-:S04]  /*11d0*/  UIADD3 UR4, UR4, 0x1f, URZ ;  /* 0x0000001f04047890 */ /* 0x000fc8000fffe03f */
[----:B------:R-:W-:-:S04]  /*11e0*/  USHF.R.S32.HI UR5, URZ, 0x1f, UR4 ;  /* 0x0000001f3f057899 */ /* 0x000fc80008011404 */
[----:B------:R-:W-:-:S04]  /*11f0*/  ULEA.HI UR5, UR5, UR4, URZ, 0x5 ;  /* 0x0000000405057291 */ /* 0x000fc8000f8f283f */
[----:B------:R-:W-:Y:S01]  /*1200*/  USHF.R.S32.HI UR38, URZ, 0x5, UR5 ;  /* 0x000000053f267899 */ /* 0x000fe20008011405 */
[----:B------:R-:W-:Y:S11]  /*1210*/  @!P1 BRA `(.L_x_12) ;  /* 0x0000009000409947 */ /* 0x000ff60003800000 */
[----:B------:R-:W-:-:S06]  /*1220*/  UISETP.GT.U32.AND UP1, UPT, UR18, 0x1, UPT ;  /* 0x000000011200788c */ /* 0x000fcc000bf24070 */
[----:B------:R-:W-:-:S13]  /*1230*/  PLOP3.LUT P0, PT, PT, PT, UP1, 0x80, 0x0 ;  /* 0x000000000000781c */ /* 0x000fda0003f0f018 */
[----:B------:R-:W-:Y:S05]  /*1240*/  @P0 EXIT ;  /* 0x000000000000094d */ /* 0x000fea0003800000 */
.L_x_13:
[----:B------:R-:W-:-:S08]  /*1250*/  NOP ;  /* 0x0000000000007918 */ /* 0x000fd00000000000 */
[----:B------:R-:W0:Y:S02]  /*1260*/  USETMAXREG.TRY_ALLOC.CTAPOOL UP1, 0xe8 ;  /* 0x000000e8000079c8 */ /* 0x000e240008020600 */
[----:B0-----:R-:W-:-:S13]  /*1270*/  PLOP3.LUT P0, PT, PT, PT, UP1, 0x80, 0x0 ;  /* 0x000000000000781c */ /* 0x001fda0003f0f018 */
[----:B------:R-:W-:Y:S05]  /*1280*/  @!P0 BRA `(.L_x_13) ;  /* 0xfffffffc00f08947 */ /* 0x000fea000383ffff */
[----:B------:R-:W-:-:S13]  /*1290*/  LOP3.LUT P0, RZ, R5, 0xff, RZ, 0xc0, !PT ;  /* 0x000000ff05ff7812 */ /* 0x000fda000780c0ff */
[----:B------:R-:W-:Y:S05]  /*12a0*/  @!P0 EXIT ;  /* 0x000000000000894d */ /* 0x000fea0003800000 */
[----:B------:R-:W0:Y:S01]  /*12b0*/  S2UR UR5, SR_CgaCtaId ;  /* 0x00000000000579c3 */ /* 0x000e220000008800 */
[----:B------:R-:W-:Y:S01]  /*12c0*/  VIADD R6, R0, 0xffffffff ;  /* 0xffffffff00067836 */ /* 0x000fe20000000000 */
[----:B------:R-:W-:Y:S01]  /*12d0*/  SHF.R.S32.HI R4, RZ, 0x1f, R3 ;  /* 0x0000001fff047819 */ /* 0x000fe20000011403 */
[----:B------:R-:W-:Y:S01]  /*12e0*/  UMOV UR44, 0x400 ;  /* 0x00000400002c7882 */ /* 0x000fe20000000000 */
[----:B------:R-:W-:Y:S02]  /*12f0*/  USHF.R.U32.HI UR4, URZ, 0x2, UR38 ;  /* 0x000000023f047899 */ /* 0x000fe40008011626 */
[----:B------:R-:W-:Y:S01]  /*1300*/  R2UR UR46, R6 ;  /* 0x00000000062e72ca */ /* 0x000fe200000e0000 */
[----:B------:R-:W-:Y:S01]  /*1310*/  ULOP3.LUT UR45, UR38, 0x3, URZ, 0xc0, !UPT ;  /* 0x00000003262d7892 */ /* 0x000fe2000f8ec03f */
[CC--:B------:R-:W-:Y:S01]  /*1320*/  LEA.HI R0, R4.reuse, R3.reuse, RZ, 0x2 ;  /* 0x0000000304007211 */ /* 0x0c0fe200078f10ff */
[----:B------:R-:W-:Y:S01]  /*1330*/  UISETP.LT.AND UP1, UPT, UR38, 0x1, UPT ;  /* 0x000000012600788c */ /* 0x000fe2000bf21270 */
[----:B------:R-:W-:Y:S01]  /*1340*/  LEA.HI R4, R4, R3, RZ, 0x5 ;  /* 0x0000000304047211 */ /* 0x000fe200078f28ff */
[----:B------:R-:W-:Y:S01]  /*1350*/  ULOP3.LUT UR4, UR4, 0x1, URZ, 0xc0, !UPT ;  /* 0x0000000104047892 */ /* 0x000fe2000f8ec03f */
[--C-:B------:R-:W-:Y:S01]  /*1360*/  SHF.R.S32.HI R152, RZ, 0x2, R0.reuse ;  /* 0x00000002ff987819 */ /* 0x100fe20000011400 */
[----:B------:R-:W-:Y:S01]  /*1370*/  ULDC UR6, c[0x0][0x284] ;  /* 0x0000a10000067ab9 */ /* 0x000fe20000000800 */
[----:B------:R-:W-:Y:S01]  /*1380*/  SHF.R.S32.HI R5, RZ, 0x1f, R0 ;  /* 0x0000001fff057819 */ /* 0x000fe20000011400 */
[----:B------:R-:W-:Y:S01]  /*1390*/  USEL UR45, UR45, URZ, !UP0 ;  /* 0x0000003f2d2d7287 */ /* 0x000fe2000c000000 */
[----:B------:R-:W-:Y:S01]  /*13a0*/  LOP3.LUT R154, R0, 0xfffffffc, RZ, 0xc0, !PT ;  /* 0xfffffffc009a7812 */ /* 0x000fe200078ec0ff */
[----:B------:R-:W-:Y:S01]  /*13b0*/  USEL UR48, UR38, 0x1, UP1 ;  /* 0x0000000126307887 */ /* 0x000fe20008800000 */
[----:B------:R-:W-:Y:S01]  /*13c0*/  LEA.HI R5, R5, R152, RZ, 0x3 ;  /* 0x0000009805057211 */ /* 0x000fe200078f18ff */
[----:B------:R-:W-:Y:S01]  /*13d0*/  USHF.L.U32 UR46, UR46, 0x3, URZ ;  /* 0x000000032e2e7899 */ /* 0x000fe2000800063f */
[----:B------:R-:W-:Y:S01]  /*13e0*/  ISETP.NE.AND P0, PT, R6, RZ, PT ;  /* 0x000000ff0600720c */ /* 0x000fe20003f05270 */
[----:B------:R-:W-:Y:S01]  /*13f0*/  UISETP.EQ.U32.AND UP0, UPT, UR4, 0x1, !UP0 ;  /* 0x000000010400788c */ /* 0x000fe2000c702070 */
[----:B------:R-:W-:Y:S01]  /*1400*/  LOP3.LUT R5, R5, 0xfffffff8, RZ, 0xc0, !PT ;  /* 0xfffffff805057812 */ /* 0x000fe200078ec0ff */
[----:B------:R-:W-:Y:S01]  /*1410*/  IMAD.IADD R154, R3, 0x1, -R154 ;  /* 0x00000001039a7824 */ /* 0x000fe200078e0a9a */
[----:B0-----:R-:W-:Y:S01]  /*1420*/  ULEA UR44, UR5, UR44, 0x18 ;  /* 0x0000002c052c7291 */ /* 0x001fe2000f8ec03f */
[----:B------:R-:W-:Y:S01]  /*1430*/  IMAD.U32 R156, RZ, RZ, UR46 ;  /* 0x0000002eff9c7e24 */ /* 0x000fe2000f8e00ff */
[----:B------:R-:W-:Y:S01]  /*1440*/  SEL R166, RZ, 0x1, P0 ;  /* 0x00000001ffa67807 */ /* 0x000fe20000000000 */
[----:B------:R-:W-:Y:S01]  /*1450*/  IMAD.IADD R152, R152, 0x1, -R5 ;  /* 0x0000000198987824 */ /* 0x000fe200078e0a05 */
[----:B------:R-:W-:Y:S01]  /*1460*/  UIADD3 UR47, UR44, 0x50, URZ ;  /* 0x000000502c2f7890 */ /* 0x000fe2000fffe03f */
[----:B------:R-:W-:Y:S01]  /*1470*/  SHF.R.S32.HI R5, RZ, 0x5, R4 ;  /* 0x00000005ff057819 */ /* 0x000fe20000011404 */
[----:B------:R-:W-:Y:S01]  /*1480*/  ULOP3.LUT UR42, UR41, 0x1, URZ, 0xfc, !UPT ;  /* 0x00000001292a7892 */ /* 0x000fe2000f8efc3f */
[C---:B------:R-:W-:Y:S01]  /*1490*/  LOP3.LUT R158, R156.reuse, 0x8, RZ, 0xc0, !PT ;  /* 0x000000089c9e7812 */ /* 0x040fe200078ec0ff */
[----:B------:R-:W-:Y:S01]  /*14a0*/  USHF.L.U32 UR43, UR38, 0x1, URZ ;  /* 0x00000001262b7899 */ /* 0x000fe2000800063f */
[--C-:B------:R-:W-:Y:S01]  /*14b0*/  SHF.R.S32.HI R153, RZ, 0x1f, R152.reuse ;  /* 0x0000001fff997819 */ /* 0x100fe20000011498 */
[C-C-:B------:R-:W-:Y:S01]  /*14c0*/  IMAD R159, R5.reuse, -0x10, -R152.reuse ;  /* 0xfffffff0059f7824 */ /* 0x140fe200078e0a98 */
[----:B------:R-:W-:Y:S01]  /*14d0*/  LOP3.LUT R156, R156, 0x8, RZ, 0xc, !PT ;  /* 0x000000089c9c7812 */ /* 0x000fe200078e0cff */
[----:B------:R-:W-:Y:S01]  /*14e0*/  IMAD.U32 R155, RZ, RZ, UR47 ;  /* 0x0000002fff9b7e24 */ /* 0x000fe2000f8e00ff */
[----:B------:R-:W-:Y:S01]  /*14f0*/  LOP3.LUT R158, R158, 0x18, RZ, 0x3c, !PT ;  /* 0x000000189e9e7812 */ /* 0x000fe200078e3cff */
[----:B------:R-:W-:Y:S01]  /*1500*/  IMAD.WIDE R152, R5, 0x10, R152 ;  /* 0x0000001005987825 */ /* 0x000fe200078e0298 */
[----:B------:R-:W-:-:S02]  /*1510*/  UIADD3 UR48, -UR48, UR38, URZ ;  /* 0x0000002630307290 */ /* 0x000fc4000fffe13f */
[----:B------:R-:W-:Y:S01]  /*1520*/  USEL UR49, URZ, 0x1, !UP0 ;  /* 0x000000013f317887 */ /* 0x000fe2000c000000 */
[----:B------:R-:W-:Y:S02]  /*1530*/  VIADD R157, R155, UR46 ;  /* 0x0000002e9b9d7c36 */ /* 0x000fe40008000000 */
[----:B------:R-:W-:-:S09]  /*1540*/  VIADD R159, R159, UR6 ;  /* 0x000000069f9f7c36 */ /* 0x000fd20008000000 */
.L_x_289:
[----:B------:R-:W-:Y:S01]  /*1550*/  SHF.L.U32 R0, R166, 0x1f, RZ ;  /* 0x0000001fa6007819 */ /* 0x000fe200000006ff */
[----:B------:R-:W-:Y:S02]  /*1560*/  ULDC UR4, c[0x0][0x28c] ;  /* 0x0000a30000047ab9 */ /* 0x000fe40000000800 */
[----:B------:R-:W-:Y:S01]  /*1570*/  ISETP.LT.AND P1, PT, RZ, UR4, PT ;  /* 0x00000004ff007c0c */ /* 0x000fe2000bf21270 */
[----:B------:R-:W0:Y:S02]  /*1580*/  SYNCS.PHASECHK.TRANS64.TRYWAIT P0, [R155+UR46], R0 ;  /* 0x000000009b0075a7 */ /* 0x000e24000800016e */
[----:B0-234-:R-:W-:Y:S10]  /*1590*/  @!P0 BRA `(.L_x_14) ;  /* 0x0000009c00548947 */ /* 0x01dff40003800000 */
.L_x_311:
[----:B------:R-:W-:Y:S05]  /*15a0*/  @P1 BRA `(.L_x_15) ;  /* 0x0000000000401947 */ /* 0x000fea0003800000 */
[----:B0-----:R-:W-:Y:S01]  /*15b0*/  MOV R0, 0x0 ;  /* 0x0000000000007802 */ /* 0x001fe20000000f00 */
[----:B------:R-:W-:Y:S01]  /*15c0*/  ULDC.64 UR4, c[0x4][0x68] ;  /* 0x01001a0000047ab9 */ /* 0x000fe20000000a00 */
[----:B------:R-:W-:Y:S01]  /*15d0*/  ULDC.64 UR6, c[0x4][0x8] ;  /* 0x0100020000067ab9 */ /* 0x000fe20000000a00 */
[----:B------:R-:W-:Y:S01]  /*15e0*/  IMAD.U32 R4, RZ, RZ, UR4 ;  /* 0x00000004ff047e24 */ /* 0x000fe2000f8e00ff */
[----:B------:R0:W1:Y:S01]  /*15f0*/  LDC.64 R14, c[0x4][R0] ;  /* 0x01000000000e7b82 */ /* 0x0000620000000a00 */
[----:B------:R-:W-:Y:S01]  /*1600*/  IMAD.U32 R5, RZ, RZ, UR5 ;  /* 0x00000005ff057e24 */ /* 0x000fe2000f8e00ff */
[----:B------:R-:W-:Y:S01]  /*1610*/  ULDC.64 UR4, c[0x4][0x70] ;  /* 0x01001c0000047ab9 */ /* 0x000fe20000000a00 */
[----:B------:R-:W-:Y:S02]  /*1620*/  IMAD.U32 R10, RZ, RZ, UR6 ;  /* 0x00000006ff0a7e24 */ /* 0x000fe4000f8e00ff */
[----:B------:R-:W-:Y:S02]  /*1630*/  IMAD.U32 R6, RZ, RZ, UR4 ;  /* 0x00000004ff067e24 */ /* 0x000fe4000f8e00ff */
[----:B------:R-:W-:-:S02]  /*1640*/  IMAD.U32 R7, RZ, RZ, UR5 ;  /* 0x00000005ff077e24 */ /* 0x000fc4000f8e00ff */
[----:B------:R-:W-:Y:S02]  /*1650*/  IMAD.U32 R11, RZ, RZ, UR7 ;  /* 0x00000007ff0b7e24 */ /* 0x000fe4000f8e00ff */
[----:B------:R-:W-:Y:S02]  /*1660*/  IMAD.MOV.U32 R8, RZ, RZ, 0x1e1 ;  /* 0x000001e1ff087424 */ /* 0x000fe400078e00ff */
[----:B------:R-:W-:Y:S02]  /*1670*/  IMAD.MOV.U32 R12, RZ, RZ, 0x1 ;  /* 0x00000001ff0c7424 */ /* 0x000fe400078e00ff */
[----:B0-----:R-:W-:-:S07]  /*1680*/  IMAD.MOV.U32 R13, RZ, RZ, RZ ;  /* 0x000000ffff0d7224 */ /* 0x001fce00078e00ff */
[----:B------:R-:W-:-:S07]  /*1690*/  LEPC R20, `(.L_x_15) ;  /* 0x000000001014794e */ /* 0x000fce0000000000 */
[----:B-1---5:R-:W-:Y:S05]  /*16a0*/  CALL.ABS.NOINC R14 ;  /* 0x000000000e007343 */ /* 0x022fea0003c00000 */
.L_x_15:
[----:B0-----:R-:W-:-:S05]  /*16b0*/  IMAD.U32 R0, RZ, RZ, UR42 ;  /* 0x0000002aff007e24 */ /* 0x001fca000f8e00ff */
[----:B------:R-:W-:-:S13]  /*16c0*/  ISETP.NE.AND P0, PT, R0, 0x3, PT ;  /* 0x000000030000780c */ /* 0x000fda0003f05270 */
[----:B------:R-:W-:Y:S05]  /*16d0*/  @!P0 BRA `(.L_x_16) ;  /* 0x0000000000048947 */ /* 0x000fea0003800000 */
[----:B------:R-:W-:Y:S01]  /*16e0*/  BPT.TRAP 0x1 ;  /* 0x000000040000795c */ /* 0x000fe20000300000 */
.L_x_16:
[----:B------:R-:W-:Y:S02]  /*16f0*/  IMAD.U32 R3, RZ, RZ, UR45 ;  /* 0x0000002dff037e24 */ /* 0x000fe4000f8e00ff */
[----:B------:R-:W-:-:S03]  /*1700*/  IMAD.U32 R0, RZ, RZ, UR49 ;  /* 0x00000031ff007e24 */ /* 0x000fc6000f8e00ff */
[----:B------:R-:W-:Y:S02]  /*1710*/  LEA R3, R3, UR44, 0x3 ;  /* 0x0000002c03037c11 */ /* 0x000fe4000f8e18ff */
[----:B------:R-:W-:-:S04]  /*1720*/  SHF.L.U32 R0, R0, 0x1f, RZ ;  /* 0x0000001f00007819 */ /* 0x000fc800000006ff */
[----:B------:R0:W1:Y:S01]  /*1730*/  SYNCS.PHASECHK.TRANS64.TRYWAIT P1, [R3+URZ], R0 ;  /* 0x00000000030075a7 */ /* 0x000062000802017f */
[----:B------:R-:W-:Y:S05]  /*1740*/  @!P0 BRA `(.L_x_17) ;  /* 0x0000000000048947 */ /* 0x000fea0003800000 */
[----:B------:R-:W-:Y:S01]  /*1750*/  BPT.TRAP 0x1 ;  /* 0x000000040000795c */ /* 0x000fe20000300000 */
.L_x_17:
[----:B------:R-:W-:-:S05]  /*1760*/  IMAD.U32 R4, RZ, RZ, UR48 ;  /* 0x00000030ff047e24 */ /* 0x000fca000f8e00ff */
[----:B------:R-:W-:Y:S01]  /*1770*/  ISETP.GE.AND P2, PT, R4, 0x1, PT ;  /* 0x000000010400780c */ /* 0x000fe20003f46270 */
[----:B-1----:R-:W-:-:S12]  /*1780*/  @P1 BRA `(.L_x_18) ;  /* 0x0000000000081947 */ /* 0x002fd80003800000 */
[----:B------:R-:W1:Y:S02]  /*1790*/  SYNCS.PHASECHK.TRANS64.TRYWAIT P1, [R3+URZ], R0 ;  /* 0x00000000030075a7 */ /* 0x000e64000802017f */
[----:B-1----:R-:W-:Y:S05]  /*17a0*/  @!P1 BRA `(.L_x_19) ;  /* 0x0000009800e49947 */ /* 0x002fea0003800000 */
.L_x_18:
[----:B------:R-:W-:Y:S05]  /*17b0*/  WARPSYNC.ALL ;  /* 0x0000000000007948 */ /* 0x000fea0003800000 */
[----:B------:R-:W-:Y:S01]  /*17c0*/  UIADD3 UR4, UR44, 0x180, URZ ;  /* 0x000001802c047890 */ /* 0x000fe2000fffe03f */
[----:B------:R-:W-:Y:S01]  /*17d0*/  WARPGROUP.ARRIVE ;  /* 0x00000000000079c5 */ /* 0x000fe20000000000 */
[----:B------:R-:W-:Y:S02]  /*17e0*/  UIADD3 UR5, UR44, 0x4180, URZ ;  /* 0x000041802c057890 */ /* 0x000fe4000fffe03f */
[----:B------:R-:W-:Y:S02]  /*17f0*/  USHF.R.U32.HI UR4, URZ, 0x4, UR4 ;  /* 0x000000043f047899 */ /* 0x000fe40008011604 */
[----:B------:R-:W-:-:S02]  /*1800*/  USHF.R.U32.HI UR5, URZ, 0x4, UR5 ;  /* 0x000000043f057899 */ /* 0x000fc40008011605 */
[----:B------:R-:W-:Y:S02]  /*1810*/  ULOP3.LUT UR4, UR4, 0x3fff, URZ, 0xc0, !UPT ;  /* 0x00003fff04047892 */ /* 0x000fe4000f8ec03f */
[----:B------:R-:W-:Y:S02]  /*1820*/  ULOP3.LUT UR5, UR5, 0x3fff, URZ, 0xc0, !UPT ;  /* 0x00003fff05057892 */ /* 0x000fe4000f8ec03f */
[----:B------:R-:W-:Y:S02]  /*1830*/  ULOP3.LUT UR11, UR4, 0x10000, URZ, 0xfc, !UPT ;  /* 0x00010000040b7892 */ /* 0x000fe4000f8efc3f */
[----:B------:R-:W-:Y:S02]  /*1840*/  ULOP3.LUT UR10, UR5, 0x10000, URZ, 0xfc, !UPT ;  /* 0x00010000050a7892 */ /* 0x000fe4000f8efc3f */
[----:B------:R-:W-:Y:S02]  /*1850*/  ULEA UR4, UR45, UR11, 0x8 ;  /* 0x0000000b2d047291 */ /* 0x000fe4000f8e403f */
[----:B------:R-:W-:Y:S01]  /*1860*/  ULEA UR6, UR45, UR10, 0xa ;  /* 0x0000000a2d067291 */ /* 0x000fe2000f8e503f */
[----:B------:R-:W-:Y:S01]  /*1870*/  UMOV UR5, 0x80000020 ;  /* 0x8000002000057882 */ /* 0x000fe20000000000 */
[----:B------:R-:W-:-:S07]  /*1880*/  UMOV UR7, 0x80000020 ;  /* 0x8000002000077882 */ /* 0x000fce0000000000 */
[----:B------:R-:W-:Y:S01]  /*1890*/  HGMMA.64x256x16.F32 R24, gdesc[UR4], RZ, !UPT, gsb0 ;  /* 0x03e00000041879f0 */ /* 0x000fe2000c0008ff */
[----:B------:R-:W-:Y:S02]  /*18a0*/  UIADD3 UR4, UR4, 0x2, URZ ;  /* 0x0000000204047890 */ /* 0x000fe4000fffe03f */
[----:B------:R-:W-:Y:S01]  /*18b0*/  UIADD3 UR6, UR6, 0x2, URZ ;  /* 0x0000000206067890 */ /* 0x000fe2000fffe03f */
[----:B------:R-:W-:Y:S01]  /*18c0*/  UMOV UR5, 0x80000020 ;  /* 0x8000002000057882 */ /* 0x000fe20000000000 */
[----:B------:R-:W-:Y:S01]  /*18d0*/  UMOV UR7, 0x80000020 ;  /* 0x8000002000077882 */ /* 0x000fe20000000000 */
[----:B------:R-:W-:Y:S02]  /*18e0*/  WARPGROUP.DEPBAR.LE gsb0, 0x0 ;  /* 0x00008000000079c5 */ /* 0x000fe40000010000 */
[----:B------:R-:W-:-:S15]  /*18f0*/  WARPGROUP.ARRIVE ;  /* 0x00000000000079c5 */ /* 0x000fde0000000000 */
[----:B------:R-:W-:-:S05]  /*1900*/  NOP ;  /* 0x0000000000007918 */ /* 0x000fca0000000000 */
[----:B------:R-:W-:Y:S03]  /*1910*/  HGMMA.64x256x16.F32 R24, gdesc[UR4], R24, gsb0 ;  /* 0x03e00000041879f0 */ /* 0x000fe60008000818 */
[----:B------:R-:W-:Y:S02]  /*1920*/  WARPGROUP.DEPBAR.LE gsb0, 0x0 ;  /* 0x00008000000079c5 */ /* 0x000fe40000010000 */
[----:B------:R-:W-:Y:S05]  /*1930*/  @!P2 BRA `(.L_x_20) ;  /* 0x0000000000d8a947 */ /* 0x000fea0003800000 */
[----:B------:R-:W-:Y:S01]  /*1940*/  UIADD3 UR4, UR45, 0x1, URZ ;  /* 0x000000012d047890 */ /* 0x000fe2000fffe03f */
[----:B01----:R-:W-:Y:S01]  /*1950*/  IMAD.U32 R0, RZ, RZ, UR48 ;  /* 0x00000030ff007e24 */ /* 0x003fe2000f8e00ff */
[----:B------:R-:W-:Y:S02]  /*1960*/  UMOV UR9, UR45 ;  /* 0x0000002d00097c82 */ /* 0x000fe40008000000 */
[----:B------:R-:W-:-:S04]  /*1970*/  UISETP.NE.AND UP0, UPT, UR4, 0x4, UPT ;  /* 0x000000040400788c */ /* 0x000fc8000bf05270 */
[----:B------:R-:W-:Y:S02]  /*1980*/  USEL UR5, URZ, 0x1, UP0 ;  /* 0x000000013f057887 */ /* 0x000fe40008000000 */
[----:B------:R-:W-:Y:S02]  /*1990*/  USEL UR8, UR4, URZ, UP0 ;  /* 0x0000003f04087287 */ /* 0x000fe40008000000 */
[----:B------:R-:W-:-:S06]  /*19a0*/  ULOP3.LUT UR5, UR49, UR5, URZ, 0x3c, !UPT ;  /* 0x0000000531057292 */ /* 0x000fcc000f8e3c3f */
[----:B------:R-:W-:-:S07]  /*19b0*/  IMAD.U32 R5, RZ, RZ, UR5 ;  /* 0x00000005ff057e24 */ /* 0x000fce000f8e00ff */
.L_x_27:
[----:B01----:R-:W-:Y:S05]  /*19c0*/  @!P0 BRA `(.L_x_21) ;  /* 0x0000000000048947 */ /* 0x003fea0003800000 */
[----:B------:R-:W-:Y:S01]  /*19d0*/  BPT.TRAP 0x1 ;  /* 0x000000040000795c */ /* 0x000fe20000300000 */
.L_x_21:
[----:B------:R-:W-:Y:S01]  /*19e0*/  ULEA UR4, UR8, UR44, 0x3 ;  /* 0x0000002c08047291 */ /* 0x000fe2000f8e183f */
[----:B------:R-:W-:-:S08]  /*19f0*/  SHF.L.U32 R3, R5, 0x1f, RZ ;  /* 0x0000001f05037819 */ /* 0x000fd000000006ff */
[----:B------:R0:W1:Y:S01]  /*1a00*/  SYNCS.PHASECHK.TRANS64.TRYWAIT P1, [UR4], R3 ;  /* 0x00000003ff0075a7 */ /* 0x0000620008020144 */
[----:B------:R-:W-:Y:S05]  /*1a10*/  @!P0 BRA `(.L_x_22) ;  /* 0x0000000000048947 */ /* 0x000fea0003800000 */
[----:B------:R-:W-:Y:S01]  /*1a20*/  BPT.TRAP 0x1 ;  /* 0x000000040000795c */ /* 0x000fe20000300000 */
.L_x_22:
[----:B-1----:R-:W-:Y:S05]  /*1a30*/  @P1 BRA `(.L_x_23) ;  /* 0x0000000000081947 */ /* 0x002fea0003800000 */
[----:B------:R-:W1:Y:S02]  /*1a40*/  SYNCS.PHASECHK.TRANS64.TRYWAIT P1, [UR4], R3 ;  /* 0x00000003ff0075a7 */ /* 0x000e640008020144 */
[----:B-1----:R-:W-:Y:S05]  /*1a50*/  @!P1 BRA `(.L_x_24) ;  /* 0x00000098004c9947 */ /* 0x002fea0003800000 */
.L_x_23:
[----:B------:R-:W-:Y:S01]  /*1a60*/  ULEA UR4, UR8, UR11, 0x8 ;  /* 0x0000000b08047291 */ /* 0x000fe2000f8e403f */
[----:B------:R-:W-:Y:S01]  /*1a70*/  WARPGROUP.ARRIVE ;  /* 0x00000000000079c5 */ /* 0x000fe20000000000 */
[----:B------:R-:W-:Y:S01]  /*1a80*/  ULEA UR6, UR8, UR10, 0xa ;  /* 0x0000000a08067291 */ /* 0x000fe2000f8e503f */
[----:B------:R-:W-:Y:S01]  /*1a90*/  UMOV UR5, 0x80000020 ;  /* 0x8000002000057882 */ /* 0x000fe20000000000 */
[----:B------:R-:W-:-:S07]  /*1aa0*/  UMOV UR7, 0x80000020 ;  /* 0x8000002000077882 */ /* 0x000fce0000000000 */
[----:B------:R-:W-:Y:S01]  /*1ab0*/  HGMMA.64x256x16.F32 R24, gdesc[UR4], R24, gsb0 ;  /* 0x03e00000041879f0 */ /* 0x000fe20008000818 */
        /* <DEDUP_REMOVED lines=10> */
[----:B------:R-:W-:Y:S01]  /*1b60*/  BPT.TRAP 0x1 ;  /* 0x000000040000795c */ /* 0x000fe20000300000 */
.L_x_25:
[----:B------:R-:W-:Y:S02]  /*1b70*/  UISETP.GT.U32.AND UP0, UPT, UR41, 0x1, UPT ;  /* 0x000000012900788c */ /* 0x000fe4000bf04070 */
[----:B------:R-:W-:-:S04]  /*1b80*/  ULEA UR4, UR9, UR44, 0x3 ;  /* 0x0000002c09047291 */ /* 0x000fc8000f8e183f */
[----:B------:R-:W-:Y:S01]  /*1b90*/  UIADD3 UR4, UR4, 0x20, URZ ;  /* 0x0000002004047890 */ /* 0x000fe2000fffe03f */
[----:B------:R-:W-:-:S03]  /*1ba0*/  PLOP3.LUT P1, PT, PT, PT, UP0, 0x80, 0x0 ;  /* 0x000000000000781c */ /* 0x000fc60003f2f008 */
[----:B------:R-:W-:-:S09]  /*1bb0*/  UPRMT UR4, URZ, 0x654, UR4 ;  /* 0x000006543f047896 */ /* 0x000fd20008000004 */
[----:B------:R-:W-:Y:S01]  /*1bc0*/  SYNCS.ARRIVE.TRANS64.RED.A1T0 RZ, [UR4], RZ ;  /* 0x000000ffffff79a7 */ /* 0x000fe20008100404 */
[----:B------:R-:W-:Y:S05]  /*1bd0*/  @P1 BRA `(.L_x_26) ;  /* 0x0000000000041947 */ /* 0x000fea0003800000 */
[----:B------:R-:W-:Y:S01]  /*1be0*/  BPT.TRAP 0x1 ;  /* 0x000000040000795c */ /* 0x000fe20000300000 */
.L_x_26:
[----:B------:R-:W-:Y:S01]  /*1bf0*/  UIADD3 UR8, UR8, 0x1, URZ ;  /* 0x0000000108087890 */ /* 0x000fe2000fffe03f */
[C---:B------:R-:W-:Y:S01]  /*1c00*/  ISETP.GT.AND P1, PT, R0.reuse, 0x1, PT ;  /* 0x000000010000780c */ /* 0x040fe20003f24270 */
[----:B------:R-:W-:Y:S01]  /*1c10*/  UIADD3 UR9, UR9, 0x1, URZ ;  /* 0x0000000109097890 */ /* 0x000fe2000fffe03f */
[----:B------:R-:W-:Y:S01]  /*1c20*/  VIADD R0, R0, 0xffffffff ;  /* 0xffffffff00007836 */ /* 0x000fe20000000000 */
[----:B------:R-:W-:Y:S02]  /*1c30*/  UISETP.NE.AND UP0, UPT, UR8, 0x4, UPT ;  /* 0x000000040800788c */ /* 0x000fe4000bf05270 */
[----:B------:R-:W-:Y:S02]  /*1c40*/  UISETP.NE.AND UP1, UPT, UR9, 0x4, UPT ;  /* 0x000000040900788c */ /* 0x000fe4000bf25270 */
[----:B------:R-:W-:Y:S02]  /*1c50*/  USEL UR4, URZ, 0x1, UP0 ;  /* 0x000000013f047887 */ /* 0x000fe40008000000 */
[----:B------:R-:W-:-:S02]  /*1c60*/  USEL UR8, UR8, URZ, UP0 ;  /* 0x0000003f08087287 */ /* 0x000fc40008000000 */
[----:B------:R-:W-:Y:S02]  /*1c70*/  USEL UR9, UR9, URZ, UP1 ;  /* 0x0000003f09097287 */ /* 0x000fe40008800000 */
[----:B------:R-:W-:Y:S01]  /*1c80*/  LOP3.LUT R5, R5, UR4, RZ, 0x3c, !PT ;  /* 0x0000000405057c12 */ /* 0x000fe2000f8e3cff */
[----:B------:R-:W-:Y:S09]  /*1c90*/  @P1 BRA `(.L_x_27) ;  /* 0xfffffffc00481947 */ /* 0x000ff2000383ffff */
.L_x_20:
[----:B01----:R-:W0:Y:S01]  /*1ca0*/  LDC R0, c[0x0][0x28c] ;  /* 0x0000a300ff007b82 */ /* 0x003e220000000800 */
[----:B------:R1:W-:Y:S01]  /*1cb0*/  SYNCS.ARRIVE.TRANS64.A1T0 RZ, [R156+UR47], RZ ;  /* 0x000000ff9cff79a7 */ /* 0x0003e2000810002f */
[----:B0-----:R-:W-:-:S13]  /*1cc0*/  ISETP.GE.AND P1, PT, R0, 0x1, PT ;  /* 0x000000010000780c */ /* 0x001fda0003f26270 */
[----:B-1----:R-:W-:Y:S05]  /*1cd0*/  @!P1 BRA `(.L_x_28) ;  /* 0x0000000000309947 */ /* 0x002fea0003800000 */
[----:B------:R-:W-:Y:S05]  /*1ce0*/  @!P0 BRA `(.L_x_29) ;  /* 0x0000000000048947 */ /* 0x000fea0003800000 */
[----:B------:R-:W-:Y:S01]  /*1cf0*/  BPT.TRAP 0x1 ;  /* 0x000000040000795c */ /* 0x000fe20000300000 */
.L_x_29:
[----:B------:R-:W-:Y:S02]  /*1d00*/  UIADD3 UR4, UR48, UR45, URZ ;  /* 0x0000002d30047290 */ /* 0x000fe4000fffe03f */
[----:B------:R-:W-:Y:S02]  /*1d10*/  UISETP.GT.U32.AND UP0, UPT, UR41, 0x1, UPT ;  /* 0x000000012900788c */ /* 0x000fe4000bf04070 */
[----:B------:R-:W-:-:S04]  /*1d20*/  USHF.L.U32 UR4, UR4, 0x3, URZ ;  /* 0x0000000304047899 */ /* 0x000fc8000800063f */
[----:B------:R-:W-:Y:S01]  /*1d30*/  ULOP3.LUT UR4, UR4, 0x18, URZ, 0xc0, !UPT ;  /* 0x0000001804047892 */ /* 0x000fe2000f8ec03f */
[----:B------:R-:W-:-:S03]  /*1d40*/  PLOP3.LUT P0, PT, PT, PT, UP0, 0x80, 0x0 ;  /* 0x000000000000781c */ /* 0x000fc60003f0f008 */
[----:B------:R-:W-:-:S04]  /*1d50*/  UIADD3 UR4, UR44, 0x20, UR4 ;  /* 0x000000202c047890 */ /* 0x000fc8000fffe004 */
[----:B------:R-:W-:-:S09]  /*1d60*/  UPRMT UR4, URZ, 0x654, UR4 ;  /* 0x000006543f047896 */ /* 0x000fd20008000004 */
[----:B------:R-:W-:Y:S01]  /*1d70*/  SYNCS.ARRIVE.TRANS64.RED.A1T0 RZ, [UR4], RZ ;  /* 0x000000ffffff79a7 */ /* 0x000fe20008100404 */
[----:B------:R-:W-:Y:S05]  /*1d80*/  @P0 BRA `(.L_x_28) ;  /* 0x0000000000040947 */ /* 0x000fea0003800000 */
[----:B------:R-:W-:Y:S01]  /*1d90*/  BPT.TRAP 0x1 ;  /* 0x000000040000795c */ /* 0x000fe20000300000 */
.L_x_28:
[----:B------:R-:W-:Y:S01]  /*1da0*/  SHF.L.U32 R0, R166, 0x1f, RZ ;  /* 0x0000001fa6007819 */ /* 0x000fe200000006ff */
[----:B------:R-:W-:Y:S01]  /*1db0*/  UIADD3 UR45, UR43, UR45, URZ ;  /* 0x0000002d2b2d7290 */ /* 0x000fe2000fffe03f */
[----:B------:R-:W0:Y:S01]  /*1dc0*/  LDC R7, c[0x0][0x288] ;  /* 0x0000a200ff077b82 */ /* 0x000e220000000800 */
[----:B------:R-:W-:Y:S02]  /*1dd0*/  IMAD.SHL.U32 R12, R154, 0x2, RZ ;  /* 0x000000029a0c7824 */ /* 0x000fe400078e00ff */
[----:B------:R-:W-:Y:S02]  /*1de0*/  USHF.R.U32.HI UR4, URZ, 0x2, UR45 ;  /* 0x000000023f047899 */ /* 0x000fe4000801162d */
[----:B------:R-:W-:Y:S01]  /*1df0*/  UISETP.GT.U32.AND UP0, UPT, UR45, 0x3, UPT ;  /* 0x000000032d00788c */ /* 0x000fe2000bf04070 */
[----:B------:R-:W-:Y:S01]  /*1e00*/  SHF.R.S32.HI R13, RZ, 0x1f, R12 ;  /* 0x0000001fff0d7819 */ /* 0x000fe2000001140c */
[----:B------:R-:W-:Y:S01]  /*1e10*/  ULOP3.LUT UR4, UR4, 0x1, URZ, 0xc0, !UPT ;  /* 0x0000000104047892 */ /* 0x000fe2000f8ec03f */
[----:B------:R-:W1:Y:S01]  /*1e20*/  SYNCS.PHASECHK.TRANS64.TRYWAIT P0, [R155+UR46+0x10], R0 ;  /* 0x000010009b0075a7 */ /* 0x000e62000800016e */
[----:B------:R-:W-:-:S02]  /*1e30*/  UISETP.LT.U32.AND UP0, UPT, UR43, 0x4, UP0 ;  /* 0x000000042b00788c */ /* 0x000fc40008701070 */
[----:B------:R-:W-:Y:S02]  /*1e40*/  UISETP.NE.U32.AND UP1, UPT, UR4, 0x1, UPT ;  /* 0x000000010400788c */ /* 0x000fe4000bf25070 */
[----:B------:R-:W-:Y:S02]  /*1e50*/  USEL UR5, URZ, 0x1, !UP0 ;  /* 0x000000013f057887 */ /* 0x000fe4000c000000 */
[----:B------:R-:W-:Y:S02]  /*1e60*/  UISETP.GT.U32.AND UP1, UPT, UR43, 0x3, !UP1 ;  /* 0x000000032b00788c */ /* 0x000fe4000cf24070 */
[----:B------:R-:W-:Y:S02]  /*1e70*/  ULOP3.LUT UR45, UR45, 0x3, URZ, 0xc0, !UPT ;  /* 0x000000032d2d7892 */ /* 0x000fe4000f8ec03f */
[----:B------:R-:W-:-:S04]  /*1e80*/  USEL UR4, URZ, 0x1, !UP1 ;  /* 0x000000013f047887 */ /* 0x000fc8000c800000 */
[----:B------:R-:W-:Y:S01]  /*1e90*/  ULOP3.LUT UR49, UR4, UR49, UR5, 0x96, !UPT ;  /* 0x0000003104317292 */ /* 0x000fe2000f8e9605 */
[----:B01----:R-:W-:Y:S11]  /*1ea0*/  @!P0 BRA `(.L_x_30) ;  /* 0x0000009400508947 */ /* 0x003ff60003800000 */
.L_x_312:
[----:B------:R-:W-:Y:S01]  /*1eb0*/  IMAD.SHL.U32 R6, R18, 0x40, RZ ;  /* 0x0000004012067824 */ /* 0x000fe200078e00ff */
[----:B------:R-:W-:Y:S01]  /*1ec0*/  ULDC UR6, c[0x0][0x284] ;  /* 0x0000a10000067ab9 */ /* 0x000fe20000000800 */
[----:B------:R-:W-:Y:S01]  /*1ed0*/  IMAD.SHL.U32 R14, R2, 0x100, RZ ;  /* 0x00000100020e7824 */ /* 0x000fe200078e00ff */
[----:B------:R-:W-:Y:S01]  /*1ee0*/  SHF.R.S32.HI R163, RZ, 0x1f, R19 ;  /* 0x0000001fffa37819 */ /* 0x000fe20000011413 */
[----:B------:R-:W-:Y:S01]  /*1ef0*/  ULDC.64 UR4, c[0x0][0x5d0] ;  /* 0x0001740000047ab9 */ /* 0x000fe20000000a00 */
[----:B------:R-:W-:Y:S01]  /*1f00*/  ISETP.GE.AND P0, PT, R6, UR6, PT ;  /* 0x0000000606007c0c */ /* 0x000fe2000bf06270 */
[----:B------:R-:W-:Y:S01]  /*1f10*/  IMAD.WIDE.U32 R2, R19, UR4, R12 ;  /* 0x0000000413027c25 */ /* 0x000fe2000f8e000c */
[----:B------:R-:W-:Y:S02]  /*1f20*/  SHF.R.S32.HI R15, RZ, 0x1f, R14 ;  /* 0x0000001fff0f7819 */ /* 0x000fe4000001140e */
[C---:B------:R-:W-:Y:S01]  /*1f30*/  ISETP.GE.OR P0, PT, R14.reuse, R7, P0 ;  /* 0x000000070e00720c */ /* 0x040fe20000706670 */
[----:B0-----:R-:W-:Y:S01]  /*1f40*/  IMAD R0, R163, UR4, RZ ;  /* 0x00000004a3007c24 */ /* 0x001fe2000f8e02ff */
[----:B------:R-:W-:-:S03]  /*1f50*/  IADD3 R4, P1, R14, R2, RZ ;  /* 0x000000020e047210 */ /* 0x000fc60007f3e0ff */
[----:B------:R-:W-:-:S05]  /*1f60*/  IMAD R5, R19, UR5, R0 ;  /* 0x0000000513057c24 */ /* 0x000fca000f8e0200 */
[----:B------:R-:W-:-:S03]  /*1f70*/  IADD3.X R5, R15, R3, R5, P1, !PT ;  /* 0x000000030f057210 */ /* 0x000fc60000ffe405 */
[----:B------:R-:W-:Y:S05]  /*1f80*/  @P0 BRA `(.L_x_31) ;  /* 0x0000007c00100947 */ /* 0x000fea0003800000 */
[----:B------:R-:W0:Y:S01]  /*1f90*/  LDC.64 R10, c[0x0][0x5c8] ;  /* 0x00017200ff0a7b82 */ /* 0x000e220000000a00 */
[----:B-----5:R-:W-:Y:S01]  /*1fa0*/  FSETP.NEU.AND P0, PT, R22, RZ, PT ;  /* 0x000000ff1600720b */ /* 0x020fe20003f0d000 */
[----:B------:R-:W-:Y:S01]  /*1fb0*/  IMAD R3, R154, -0x2, R7 ;  /* 0xfffffffe9a037824 */ /* 0x000fe200078e0207 */
[----:B------:R-:W-:Y:S01]  /*1fc0*/  BSSY B0, `(.L_x_31) ;  /* 0x00007c0000007945 */ /* 0x000fe20003800000 */
[----:B------:R-:W-:-:S04]  /*1fd0*/  IMAD.WIDE R160, R18, 0x40, R152 ;  /* 0x0000004012a07825 */ /* 0x000fc800078e0298 */
[----:B------:R-:W-:Y:S02]  /*1fe0*/  IMAD.IADD R0, R3, 0x1, -R14 ;  /* 0x0000000103007824 */ /* 0x000fe400078e0a0e */
[----:B------:R-:W-:-:S03]  /*1ff0*/  IMAD.IADD R2, R159, 0x1, -R6 ;  /* 0x000000019f027824 */ /* 0x000fc600078e0a06 */
[----:B------:R-:W-:-:S04]  /*2000*/  ISETP.GT.AND P2, PT, R0, RZ, PT ;  /* 0x000000ff0000720c */ /* 0x000fc80003f44270 */
[----:B------:R-:W-:Y:S01]  /*2010*/  ISETP.GT.AND P1, PT, R2, RZ, P2 ;  /* 0x000000ff0200720c */ /* 0x000fe20001724270 */
[-C--:B0-----:R-:W-:Y:S02]  /*2020*/  IMAD R3, R161, R10.reuse, RZ ;  /* 0x0000000aa1037224 */ /* 0x081fe400078e02ff */
[----:B------:R-:W-:-:S04]  /*2030*/  IMAD.WIDE.U32 R168, R160, R10, R4 ;  /* 0x0000000aa0a87225 */ /* 0x000fc800078e0004 */
[----:B------:R-:W-:-:S04]  /*2040*/  IMAD R3, R160, R11, R3 ;  /* 0x0000000ba0037224 */ /* 0x000fc800078e0203 */
[----:B------:R-:W-:Y:S01]  /*2050*/  IMAD.IADD R173, R169, 0x1, R3 ;  /* 0x00000001a9ad7824 */ /* 0x000fe200078e0203 */
[----:B------:R-:W-:Y:S06]  /*2060*/  @!P0 BRA `(.L_x_32) ;  /* 0x00000054009c8947 */ /* 0x000fec0003800000 */
[----:B------:R-:W0:Y:S01]  /*2070*/  LDC.64 R20, c[0x0][0x5b8] ;  /* 0x00016e00ff147b82 */ /* 0x000e220000000a00 */
[----:B------:R-:W-:-:S07]  /*2080*/  ULDC.64 UR4, c[0x0][0x5c0] ;  /* 0x0001700000047ab9 */ /* 0x000fce0000000a00 */
[----:B------:R-:W1:Y:S08]  /*2090*/  LDC.64 R170, c[0x0][0x5b0] ;  /* 0x00016c00ffaa7b82 */ /* 0x000e700000000a00 */
[----:B------:R-:W2:Y:S01]  /*20a0*/  LDC.64 R8, c[0x0][0x5a8] ;  /* 0x00016a00ff087b82 */ /* 0x000ea20000000a00 */
[-C--:B0-----:R-:W-:Y:S02]  /*20b0*/  IMAD R6, R163, R20.reuse, RZ ;  /* 0x00000014a3067224 */ /* 0x081fe400078e02ff */
[----:B------:R-:W-:-:S04]  /*20c0*/  IMAD.WIDE.U32 R4, R19, R20, R12 ;  /* 0x0000001413047225 */ /* 0x000fc800078e000c */
[----:B------:R-:W-:Y:S01]  /*20d0*/  IMAD R167, R19, R21, R6 ;  /* 0x0000001513a77224 */ /* 0x000fe200078e0206 */
[----:B------:R-:W-:Y:S01]  /*20e0*/  IADD3 R162, P0, R14, R4, RZ ;  /* 0x000000040ea27210 */ /* 0x000fe20007f1e0ff */
[----:B-1----:R-:W-:-:S03]  /*20f0*/  IMAD R3, R161, R170, RZ ;  /* 0x000000aaa1037224 */ /* 0x002fc600078e02ff */
[----:B------:R-:W-:Y:S01]  /*2100*/  IADD3.X R163, R15, R5, R167, P0, !PT ;  /* 0x000000050fa37210 */ /* 0x000fe200007fe4a7 */
[C---:B------:R-:W-:Y:S02]  /*2110*/  IMAD R169, R160.reuse, R171, R3 ;  /* 0x000000aba0a97224 */ /* 0x040fe400078e0203 */
[----:B------:R-:W-:-:S04]  /*2120*/  IMAD.WIDE.U32 R4, R160, R170, R162 ;  /* 0x000000aaa0047225 */ /* 0x000fc800078e00a2 */
[----:B------:R-:W-:Y:S01]  /*2130*/  IMAD.IADD R3, R5, 0x1, R169 ;  /* 0x0000000105037824 */ /* 0x000fe200078e02a9 */
[----:B--2---:R-:W-:-:S04]  /*2140*/  LEA R6, P0, R4, R8, 0x1 ;  /* 0x0000000804067211 */ /* 0x004fc800078008ff */
[----:B------:R-:W-:-:S05]  /*2150*/  LEA.HI.X R7, R4, R9, R3, 0x1, P0 ;  /* 0x0000000904077211 */ /* 0x000fca00000f0c03 */
[----:B------:R0:W2:Y:S01]  /*2160*/  @P1 LDG.E.LTC128B.U16 R3, desc[UR50][R6.64] ;  /* 0x0000003206031981 */ /* 0x0000a2000c1e1520 */
[----:B------:R-:W-:Y:S01]  /*2170*/  IMAD.WIDE.U32 R4, R160, R170, R14 ;  /* 0x000000aaa0047225 */ /* 0x000fe200078e000e */
[----:B------:R-:W-:Y:S02]  /*2180*/  BSSY B1, `(.L_x_33) ;  /* 0x0000014000017945 */ /* 0x000fe40003800000 */
[----:B------:R-:W-:-:S04]  /*2190*/  IADD3 R164, P0, R12, R4, RZ ;  /* 0x000000040ca47210 */ /* 0x000fc80007f1e0ff */
[----:B------:R-:W-:Y:S02]  /*21a0*/  IADD3.X R165, R13, R169, R5, P0, !PT ;  /* 0x000000a90da57210 */ /* 0x000fe400007fe405 */
[----:B------:R-:W-:Y:S01]  /*21b0*/  LEA R4, P0, R168, UR4, 0x1 ;  /* 0x00000004a8047c11 */ /* 0x000fe2000f8008ff */
[----:B------:R-:W-:-:S03]  /*21c0*/  IMAD.WIDE.U32 R164, R19, R20, R164 ;  /* 0x0000001413a47225 */ /* 0x000fc600078e00a4 */
[----:B------:R-:W-:Y:S02]  /*21d0*/  LEA.HI.X R5, R168, UR5, R173, 0x1, P0 ;  /* 0x00000005a8057c11 */ /* 0x000fe400080f0cad */
[----:B------:R-:W-:Y:S01]  /*21e0*/  ISETP.GT.AND P0, PT, R0, 0x1, PT ;  /* 0x000000010000780c */ /* 0x000fe20003f04270 */
[----:B0-----:R-:W-:Y:S01]  /*21f0*/  IMAD.IADD R7, R167, 0x1, R165 ;  /* 0x00000001a7077824 */ /* 0x001fe200078e02a5 */
[----:B------:R-:W-:Y:S02]  /*2200*/  LEA R6, P4, R164, R8, 0x1 ;  /* 0x00000008a4067211 */ /* 0x000fe400078808ff */
[----:B------:R-:W-:Y:S02]  /*2210*/  ISETP.GT.AND P3, PT, R2, RZ, P0 ;  /* 0x000000ff0200720c */ /* 0x000fe40000764270 */
[----:B------:R-:W-:Y:S01]  /*2220*/  LEA.HI.X R7, R164, R9, R7, 0x1, P4 ;  /* 0x00000009a4077211 */ /* 0x000fe200020f0c07 */
[C---:B------:R-:W-:Y:S01]  /*2230*/  IMAD.SHL.U32 R164, R170.reuse, 0x8, RZ ;  /* 0x00000008aaa47824 */ /* 0x040fe200078e00ff */
[----:B------:R-:W-:Y:S01]  /*2240*/  SHF.L.U64.HI R165, R170, 0x3, R171 ;  /* 0x00000003aaa57819 */ /* 0x000fe200000102ab */
[----:B--2---:R-:W-:-:S05]  /*2250*/  HADD2.F32 R21, -RZ, R3.H0_H0 ;  /* 0x20000003ff157230 */ /* 0x004fca0000004100 */
[----:B------:R-:W-:-:S04]  /*2260*/  FMUL R21, R21, R22 ;  /* 0x0000001615157220 */ /* 0x000fc80000400000 */
[----:B------:R-:W-:-:S05]  /*2270*/  FFMA R21, R24, R23, R21 ;  /* 0x0000001718157223 */ /* 0x000fca0000000015 */
[----:B------:R-:W-:-:S05]  /*2280*/  F2FP.F16.F32.PACK_AB R21, RZ, R21 ;  /* 0x00000015ff15723e */ /* 0x000fca00000000ff */
[----:B------:R0:W-:Y:S01]  /*2290*/  @P1 STG.E.U16 desc[UR50][R4.64], R21 ;  /* 0x0000001504001986 */ /* 0x0001e2000c101532 */
[----:B------:R-:W-:Y:S05]  /*22a0*/  @!P3 BRA `(.L_x_34) ;  /* 0x000000000004b947 */ /* 0x000fea0003800000 */
[----:B------:R1:W5:Y:S02]  /*22b0*/  LDG.E.LTC128B.U16 R3, desc[UR50][R6.64+0x2] ;  /* 0x0000023206037981 */ /* 0x000364000c1e1520 */
.L_x_34:
[----:B------:R-:W-:Y:S05]  /*22c0*/  BSYNC B1 ;  /* 0x0000000000017941 */ /* 0x000fea0003800000 */
.L_x_33:
[----:B0----5:R-:W-:Y:S01]  /*22d0*/  HADD2.F32 R21, -RZ, R3.H0_H0 ;  /* 0x20000003ff157230 */ /* 0x021fe20000004100 */
[----:B------:R-:W-:Y:S01]  /*22e0*/  ISETP.GT.AND P2, PT, R2, 0x8, P2 ;  /* 0x000000080200780c */ /* 0x000fe20001744270 */
[----:B------:R-:W-:-:S04]  /*22f0*/  IMAD.WIDE.U32 R164, R160, R170, R164 ;  /* 0x000000aaa0a47225 */ /* 0x000fc800078e00a4 */
[----:B------:R-:W-:Y:S01]  /*2300*/  FMUL R18, R21, R22 ;  /* 0x0000001615127220 */ /* 0x000fe20000400000 */
[----:B------:R-:W-:Y:S01]  /*2310*/  IMAD.IADD R169, R169, 0x1, R165 ;  /* 0x00000001a9a97824 */ /* 0x000fe200078e02a5 */
[----:B------:R-:W-:Y:S02]  /*2320*/  IADD3 R21, P1, R162, R164, RZ ;  /* 0x000000a4a2157210 */ /* 0x000fe40007f3e0ff */
[----:B------:R-:W-:-:S03]  /*2330*/  FFMA R18, R25, R23, R18 ;  /* 0x0000001719127223 */ /* 0x000fc60000000012 */
[----:B------:R-:W-:Y:S01]  /*2340*/  IMAD.X R162, R169, 0x1, R163, P1 ;  /* 0x00000001a9a27824 */ /* 0x000fe200008e06a3 */
[C---:B------:R-:W-:Y:S02]  /*2350*/  LEA R24, P1, R21.reuse, R8, 0x1 ;  /* 0x0000000815187211 */ /* 0x040fe400078208ff */
[----:B------:R-:W-:Y:S02]  /*2360*/  F2FP.F16.F32.PACK_AB R18, RZ, R18 ;  /* 0x00000012ff12723e */ /* 0x000fe400000000ff */
[----:B------:R-:W-:Y:S02]  /*2370*/  LEA.HI.X R25, R21, R9, R162, 0x1, P1 ;  /* 0x0000000915197211 */ /* 0x000fe400008f0ca2 */
[----:B------:R-:W-:Y:S02]  /*2380*/  PRMT R21, R18, 0x7610, R21 ;  /* 0x0000761012157816 */ /* 0x000fe40000000015 */
[----:B------:R-:W-:-:S03]  /*2390*/  PRMT R18, R3, 0x7610, R18 ;  /* 0x0000761003127816 */ /* 0x000fc60000000012 */
[----:B------:R0:W-:Y:S04]  /*23a0*/  @P3 STG.E.U16 desc[UR50][R4.64+0x2], R21 ;  /* 0x0000021504003986 */ /* 0x0001e8000c101532 */
[----:B------:R-:W2:Y:S01]  /*23b0*/  @P2 LDG.E.LTC128B.U16 R18, desc[UR50][R24.64] ;  /* 0x0000003218122981 */ /* 0x000ea2000c1e1520 */
[----:B------:R-:W-:Y:S01]  /*23c0*/  IADD3 R12, P1, P3, R12, R164, R14 ;  /* 0x000000a40c0c7210 */ /* 0x000fe20007b3e00e */
[----:B------:R-:W-:Y:S01]  /*23d0*/  BSSY B1, `(.L_x_35) ;  /* 0x0000011000017945 */ /* 0x000fe20003800000 */
[C---:B------:R-:W-:Y:S02]  /*23e0*/  SHF.L.U64.HI R11, R10.reuse, 0x4, R11 ;  /* 0x000000040a0b7819 */ /* 0x040fe4000001020b */
[----:B------:R-:W-:Y:S02]  /*23f0*/  IADD3.X R13, R13, R169, R15, P1, P3 ;  /* 0x000000a90d0d7210 */ /* 0x000fe40000fe640f */
[----:B------:R-:W-:-:S02]  /*2400*/  LEA R10, P1, R10, R4, 0x4 ;  /* 0x000000040a0a7211 */ /* 0x000fc400078220ff */
[----:B------:R-:W-:Y:S01]  /*2410*/  ISETP.GT.AND P0, PT, R2, 0x8, P0 ;  /* 0x000000080200780c */ /* 0x000fe20000704270 */
[----:B0-----:R-:W-:-:S04]  /*2420*/  IMAD.WIDE.U32 R20, R19, R20, R12 ;  /* 0x0000001413147225 */ /* 0x001fc800078e000c */
[----:B------:R-:W-:Y:S01]  /*2430*/  IMAD.X R11, R11, 0x1, R5, P1 ;  /* 0x000000010b0b7824 */ /* 0x000fe200008e0605 */
[----:B------:R-:W-:Y:S01]  /*2440*/  LEA R8, P3, R20, R8, 0x1 ;  /* 0x0000000814087211 */ /* 0x000fe200078608ff */
[----:B------:R-:W-:-:S05]  /*2450*/  IMAD.IADD R12, R167, 0x1, R21 ;  /* 0x00000001a70c7824 */ /* 0x000fca00078e0215 */
[----:B------:R-:W-:Y:S01]  /*2460*/  LEA.HI.X R9, R20, R9, R12, 0x1, P3 ;  /* 0x0000000914097211 */ /* 0x000fe200018f0c0c */
[----:B--2---:R-:W-:-:S05]  /*2470*/  HADD2.F32 R3, -RZ, R18.H0_H0 ;  /* 0x20000012ff037230 */ /* 0x004fca0000004100 */
[----:B------:R-:W-:-:S04]  /*2480*/  FMUL R3, R3, R22 ;  /* 0x0000001603037220 */ /* 0x000fc80000400000 */
[----:B------:R-:W-:-:S05]  /*2490*/  FFMA R3, R26, R23, R3 ;  /* 0x000000171a037223 */ /* 0x000fca0000000003 */
[----:B------:R-:W-:-:S05]  /*24a0*/  F2FP.F16.F32.PACK_AB R3, RZ, R3 ;  /* 0x00000003ff03723e */ /* 0x000fca00000000ff */
[----:B------:R0:W-:Y:S01]  /*24b0*/  @P2 STG.E.U16 desc[UR50][R10.64], R3 ;  /* 0x000000030a002986 */ /* 0x0001e2000c101532 */
[----:B------:R-:W-:Y:S05]  /*24c0*/  @!P0 BRA `(.L_x_36) ;  /* 0x0000000000048947 */ /* 0x000fea0003800000 */
[----:B------:R2:W5:Y:S02]  /*24d0*/  LDG.E.LTC128B.U16 R18, desc[UR50][R8.64+0x2] ;  /* 0x0000023208127981 */ /* 0x000564000c1e1520 */
.L_x_36:
[----:B------:R-:W-:Y:S05]  /*24e0*/  BSYNC B1 ;  /* 0x0000000000017941 */ /* 0x000fea0003800000 */
.L_x_35:
[----:B0----5:R-:W-:Y:S01]  /*24f0*/  HADD2.F32 R3, -RZ, R18.H0_H0 ;  /* 0x20000012ff037230 */ /* 0x021fe20000004100 */
[----:B------:R-:W-:Y:S01]  /*2500*/  ISETP.GT.AND P1, PT, R0, 0x8, PT ;  /* 0x000000080000780c */ /* 0x000fe20003f24270 */
[----:B------:R-:W-:Y:S03]  /*2510*/  BSSY B1, `(.L_x_37) ;  /* 0x0000008000017945 */ /* 0x000fe60003800000 */
[----:B------:R-:W-:Y:S01]  /*2520*/  FMUL R12, R3, R22 ;  /* 0x00000016030c7220 */ /* 0x000fe20000400000 */
[----:B------:R-:W-:-:S03]  /*2530*/  ISETP.GT.AND P2, PT, R2, RZ, P1 ;  /* 0x000000ff0200720c */ /* 0x000fc60000f44270 */
[----:B------:R-:W-:-:S05]  /*2540*/  FFMA R12, R27, R23, R12 ;  /* 0x000000171b0c7223 */ /* 0x000fca000000000c */
[----:B------:R-:W-:-:S05]  /*2550*/  F2FP.F16.F32.PACK_AB R12, RZ, R12 ;  /* 0x0000000cff0c723e */ /* 0x000fca00000000ff */
[----:B------:R0:W-:Y:S01]  /*2560*/  @P0 STG.E.U16 desc[UR50][R10.64+0x2], R12 ;  /* 0x0000020c0a000986 */ /* 0x0001e2000c101532 */
[----:B------:R-:W-:Y:S05]  /*2570*/  @!P2 BRA `(.L_x_38) ;  /* 0x000000000004a947 */ /* 0x000fea0003800000 */
[----:B------:R3:W5:Y:S02]  /*2580*/  LDG.E.LTC128B.U16 R18, desc[UR50][R6.64+0x10] ;  /* 0x0000103206127981 */ /* 0x000764000c1e1520 */
.L_x_38:
[----:B------:R-:W-:Y:S05]  /*2590*/  BSYNC B1 ;  /* 0x0000000000017941 */ /* 0x000fea0003800000 */
.L_x_37:
[----:B-----5:R-:W-:Y:S01]  /*25a0*/  HADD2.F32 R3, -RZ, R18.H0_H0 ;  /* 0x20000012ff037230 */ /* 0x020fe20000004100 */
        /* <DEDUP_REMOVED lines=9> */
.L_x_40:
[----:B------:R-:W-:Y:S05]  /*2640*/  BSYNC B1 ;  /* 0x0000000000017941 */ /* 0x000fea0003800000 */
.L_x_39:
[----:B----45:R-:W-:Y:S01]  /*2650*/  HADD2.F32 R3, -RZ, R18.H0_H0 ;  /* 0x20000012ff037230 */ /* 0x030fe20000004100 */
[----:B------:R-:W-:Y:S01]  /*2660*/  ISETP.GT.AND P1, PT, R2, 0x8, P1 ;  /* 0x000000080200780c */ /* 0x000fe20000f24270 */
[----:B------:R-:W-:Y:S03]  /*2670*/  BSSY B1, `(.L_x_41) ;  /* 0x0000007000017945 */ /* 0x000fe60003800000 */
[----:B0-----:R-:W-:-:S04]  /*2680*/  FMUL R12, R3, R22 ;  /* 0x00000016030c7220 */ /* 0x001fc80000400000 */
[----:B------:R-:W-:-:S05]  /*2690*/  FFMA R12, R29, R23, R12 ;  /* 0x000000171d0c7223 */ /* 0x000fca000000000c */
[----:B------:R-:W-:-:S05]  /*26a0*/  F2FP.F16.F32.PACK_AB R12, RZ, R12 ;  /* 0x0000000cff0c723e */ /* 0x000fca00000000ff */
[----:B------:R0:W-:Y:S01]  /*26b0*/  @P3 STG.E.U16 desc[UR50][R4.64+0x12], R12 ;  /* 0x0000120c04003986 */ /* 0x0001e2000c101532 */
[----:B------:R-:W-:Y:S05]  /*26c0*/  @!P1 BRA `(.L_x_42) ;  /* 0x0000000000049947 */ /* 0x000fea0003800000 */
[----:B------:R4:W5:Y:S02]  /*26d0*/  LDG.E.LTC128B.U16 R18, desc[UR50][R8.64+0x10] ;  /* 0x0000103208127981 */ /* 0x000964000c1e1520 */
.L_x_42:
[----:B------:R-:W-:Y:S05]  /*26e0*/  BSYNC B1 ;  /* 0x0000000000017941 */ /* 0x000fea0003800000 */
.L_x_41:
[----:B-----5:R-:W-:Y:S01]  /*26f0*/  HADD2.F32 R3, -RZ, R18.H0_H0 ;  /* 0x20000012ff037230 */ /* 0x020fe20000004100 */
[----:B------:R-:W-:Y:S01]  /*2700*/  ISETP.GT.AND P0, PT, R2, 0x8, P0 ;  /* 0x000000080200780c */ /* 0x000fe20000704270 */
[----:B------:R-:W-:Y:S03]  /*2710*/  BSSY B1, `(.L_x_43) ;  /* 0x0000007000017945 */ /* 0x000fe60003800000 */
[----:B------:R-:W-:-:S04]  /*2720*/  FMUL R3, R3, R22 ;  /* 0x0000001603037220 */ /* 0x000fc80000400000 */
[----:B------:R-:W-:-:S05]  /*2730*/  FFMA R3, R30, R23, R3 ;  /* 0x000000171e037223 */ /* 0x000fca0000000003 */
[----:B------:R-:W-:-:S05]  /*2740*/  F2FP.F16.F32.PACK_AB R3, RZ, R3 ;  /* 0x00000003ff03723e */ /* 0x000fca00000000ff */
[----:B------:R0:W-:Y:S01]  /*2750*/  @P1 STG.E.U16 desc[UR50][R10.64+0x10], R3 ;  /* 0x000010030a001986 */ /* 0x0001e2000c101532 */
[----:B------:R-:W-:Y:S05]  /*2760*/  @!P0 BRA `(.L_x_44) ;  /* 0x0000000000048947 */ /* 0x000fea0003800000 */
[----:B------:R0:W5:Y:S02]  /*2770*/  LDG.E.LTC128B.U16 R18, desc[UR50][R8.64+0x12] ;  /* 0x0000123208127981 */ /* 0x000164000c1e1520 */
.L_x_44:
[----:B------:R-:W-:Y:S05]  /*2780*/  BSYNC B1 ;  /* 0x0000000000017941 */ /* 0x000fea0003800000 */
.L_x_43:
        /* <DEDUP_REMOVED lines=10> */
.L_x_46:
[----:B------:R-:W-:Y:S05]  /*2830*/  BSYNC B1 ;  /* 0x0000000000017941 */ /* 0x000fea0003800000 */
.L_x_45:
        /* <DEDUP_REMOVED lines=10> */
.L_x_48:
[----:B------:R-:W-:Y:S05]  /*28e0*/  BSYNC B1 ;  /* 0x0000000000017941 */ /* 0x000fea0003800000 */
.L_x_47:
[----:B0----5:R-:W-:Y:S01]  /*28f0*/  HADD2.F32 R3, -RZ, R18.H0_H0 ;  /* 0x20000012ff037230 */ /* 0x021fe20000004100 */
        /* <DEDUP_REMOVED lines=8> */
.L_x_50:
[----:B------:R-:W-:Y:S05]  /*2980*/  BSYNC B1 ;  /* 0x0000000000017941 */ /* 0x000fea0003800000 */
.L_x_49:
        /* <DEDUP_REMOVED lines=9> */
.L_x_52:
[----:B------:R-:W-:Y:S05]  /*2a20*/  BSYNC B1 ;  /* 0x0000000000017941 */ /* 0x000fea0003800000 */
.L_x_51:
        /* <DEDUP_REMOVED lines=10> */
.L_x_54:
[----:B------:R-:W-:Y:S05]  /*2ad0*/  BSYNC B1 ;  /* 0x0000000000017941 */ /* 0x000fea0003800000 */
.L_x_53:
        /* <DEDUP_REMOVED lines=10> */
.L_x_56:
[----:B------:R-:W-:Y:S05]  /*2b80*/  BSYNC B1 ;  /* 0x0000000000017941 */ /* 0x000fea0003800000 */
.L_x_55:
        /* <DEDUP_REMOVED lines=9> */
.L_x_58:
[----:B------:R-:W-:Y:S05]  /*2c20*/  BSYNC B1 ;  /* 0x0000000000017941 */ /* 0x000fea0003800000 */
.L_x_57:
        /* <DEDUP_REMOVED lines=9> */
.L_x_60:
[----:B------:R-:W-:Y:S05]  /*2cc0*/  BSYNC B1 ;  /* 0x0000000000017941 */ /* 0x000fea0003800000 */
.L_x_59:
        /* <DEDUP_REMOVED lines=10> */
.L_x_62:
[----:B------:R-:W-:Y:S05]  /*2d70*/  BSYNC B1 ;  /* 0x0000000000017941 */ /* 0x000fea0003800000 */
.L_x_61:
        /* <DEDUP_REMOVED lines=10> */
.L_x_64:
[----:B------:R-:W-:Y:S05]  /*2e20*/  BSYNC B1 ;  /* 0x0000000000017941 */ /* 0x000fea0003800000 */
.L_x_63:
        /* <DEDUP_REMOVED lines=9> */
.L_x_66:
[----:B------:R-:W-:Y:S05]  /*2ec0*/  BSYNC B1 ;  /* 0x0000000000017941 */ /* 0x000fea0003800000 */
.L_x_65:
        /* <DEDUP_REMOVED lines=9> */
.L_x_68:
[----:B------:R-:W-:Y:S05]  /*2f60*/  BSYNC B1 ;  /* 0x0000000000017941 */ /* 0x000fea0003800000 */
.L_x_67:
        /* <DEDUP_REMOVED lines=10> */
.L_x_70:
[----:B------:R-:W-:Y:S05]  /*3010*/  BSYNC B1 ;  /* 0x0000000000017941 */ /* 0x000fea0003800000 */
.L_x_69:
        /* <DEDUP_REMOVED lines=10> */
.L_x_72:
[----:B------:R-:W-:Y:S05]  /*30c0*/  BSYNC B1 ;  /* 0x0000000000017941 */ /* 0x000fea0003800000 */
.L_x_71:
        /* <DEDUP_REMOVED lines=9> */
.L_x_74:
[----:B------:R-:W-:Y:S05]  /*3160*/  BSYNC B1 ;  /* 0x0000000000017941 */ /* 0x000fea0003800000 */
.L_x_73:
        /* <DEDUP_REMOVED lines=9> */
.L_x_76:
[----:B------:R-:W-:Y:S05]  /*3200*/  BSYNC B1 ;  /* 0x0000000000017941 */ /* 0x000fea0003800000 */
.L_x_75:
        /* <DEDUP_REMOVED lines=10> */
.L_x_78:
[----:B------:R-:W-:Y:S05]  /*32b0*/  BSYNC B1 ;  /* 0x0000000000017941 */ /* 0x000fea0003800000 */
.L_x_77:
        /* <DEDUP_REMOVED lines=10> */
.L_x_80:
[----:B------:R-:W-:Y:S05]  /*3360*/  BSYNC B1 ;  /* 0x0000000000017941 */ /* 0x000fea0003800000 */
.L_x_79:
        /* <DEDUP_REMOVED lines=9> */
.L_x_82:
[----:B------:R-:W-:Y:S05]  /*3400*/  BSYNC B1 ;  /* 0x0000000000017941 */ /* 0x000fea0003800000 */
.L_x_81:
        /* <DEDUP_REMOVED lines=9> */
.L_x_84:
[----:B------:R-:W-:Y:S05]  /*34a0*/  BSYNC B1 ;  /* 0x0000000000017941 */ /* 0x000fea0003800000 */
.L_x_83:
        /* <DEDUP_REMOVED lines=10> */
.L_x_86:
[----:B------:R-:W-:Y:S05]  /*3550*/  BSYNC B1 ;  /* 0x0000000000017941 */ /* 0x000fea0003800000 */
.L_x_85:
        /* <DEDUP_REMOVED lines=10> */
.L_x_88:
[----:B------:R-:W-:Y:S05]  /*3600*/  BSYNC B1 ;  /* 0x0000000000017941 */ /* 0x000fea0003800000 */
.L_x_87:
        /* <DEDUP_REMOVED lines=9> */
.L_x_90:
[----:B------:R-:W-:Y:S05]  /*36a0*/  BSYNC B1 ;  /* 0x0000000000017941 */ /* 0x000fea0003800000 */
.L_x_89:
        /* <DEDUP_REMOVED lines=9> */
.L_x_92:
[----:B------:R-:W-:Y:S05]  /*3740*/  BSYNC B1 ;  /* 0x0000000000017941 */ /* 0x000fea0003800000 */
.L_x_91:
        /* <DEDUP_REMOVED lines=10> */
.L_x_94:
[----:B------:R-:W-:Y:S05]  /*37f0*/  BSYNC B1 ;  /* 0x0000000000017941 */ /* 0x000fea0003800000 */
.L_x_93:
        /* <DEDUP_REMOVED lines=10> */
.L_x_96:
[----:B------:R-:W-:Y:S05]  /*38a0*/  BSYNC B1 ;  /* 0x0000000000017941 */ /* 0x000fea0003800000 */
.L_x_95:
        /* <DEDUP_REMOVED lines=9> */
.L_x_98:
[----:B------:R-:W-:Y:S05]  /*3940*/  BSYNC B1 ;  /* 0x0000000000017941 */ /* 0x000fea0003800000 */
.L_x_97:
        /* <DEDUP_REMOVED lines=9> */
.L_x_100:
[----:B------:R-:W-:Y:S05]  /*39e0*/  BSYNC B1 ;  /* 0x0000000000017941 */ /* 0x000fea0003800000 */
.L_x_99:
        /* <DEDUP_REMOVED lines=10> */
.L_x_102:
[----:B------:R-:W-:Y:S05]  /*3a90*/  BSYNC B1 ;  /* 0x0000000000017941 */ /* 0x000fea0003800000 */
.L_x_101:
        /* <DEDUP_REMOVED lines=10> */
.L_x_104:
[----:B------:R-:W-:Y:S05]  /*3b40*/  BSYNC B1 ;  /* 0x0000000000017941 */ /* 0x000fea0003800000 */
.L_x_103:
        /* <DEDUP_REMOVED lines=9> */
.L_x_106:
[----:B------:R-:W-:Y:S05]  /*3be0*/  BSYNC B1 ;  /* 0x0000000000017941 */ /* 0x000fea0003800000 */
.L_x_105:
        /* <DEDUP_REMOVED lines=9> */
.L_x_108:
[----:B------:R-:W-:Y:S05]  /*3c80*/  BSYNC B1 ;  /* 0x0000000000017941 */ /* 0x000fea0003800000 */
.L_x_107:
        /* <DEDUP_REMOVED lines=10> */
.L_x_110:
[----:B------:R-:W-:Y:S05]  /*3d30*/  BSYNC B1 ;  /* 0x0000000000017941 */ /* 0x000fea0003800000 */
.L_x_109:
        /* <DEDUP_REMOVED lines=10> */
.L_x_112:
[----:B------:R-:W-:Y:S05]  /*3de0*/  BSYNC B1 ;  /* 0x0000000000017941 */ /* 0x000fea0003800000 */
.L_x_111:
        /* <DEDUP_REMOVED lines=9> */
.L_x_114:
[----:B------:R-:W-:Y:S05]  /*3e80*/  BSYNC B1 ;  /* 0x0000000000017941 */ /* 0x000fea0003800000 */
.L_x_113:
        /* <DEDUP_REMOVED lines=9> */
.L_x_116:
[----:B------:R-:W-:Y:S05]  /*3f20*/  BSYNC B1 ;  /* 0x0000000000017941 */ /* 0x000fea0003800000 */
.L_x_115:
        /* <DEDUP_REMOVED lines=10> */
.L_x_118:
[----:B------:R-:W-:Y:S05]  /*3fd0*/  BSYNC B1 ;  /* 0x0000000000017941 */ /* 0x000fea0003800000 */
.L_x_117:
        /* <DEDUP_REMOVED lines=10> */
.L_x_120:
[----:B------:R-:W-:Y:S05]  /*4080*/  BSYNC B1 ;  /* 0x0000000000017941 */ /* 0x000fea0003800000 */
.L_x_119:
        /* <DEDUP_REMOVED lines=9> */
.L_x_122:
[----:B------:R-:W-:Y:S05]  /*4120*/  BSYNC B1 ;  /* 0x0000000000017941 */ /* 0x000fea0003800000 */
.L_x_121:
        /* <DEDUP_REMOVED lines=9> */
.L_x_124:
[----:B------:R-:W-:Y:S05]  /*41c0*/  BSYNC B1 ;  /* 0x0000000000017941 */ /* 0x000fea0003800000 */
.L_x_123:
        /* <DEDUP_REMOVED lines=10> */
.L_x_126:
[----:B------:R-:W-:Y:S05]  /*4270*/  BSYNC B1 ;  /* 0x0000000000017941 */ /* 0x000fea0003800000 */
.L_x_125:
        /* <DEDUP_REMOVED lines=10> */
.L_x_128:
[----:B------:R-:W-:Y:S05]  /*4320*/  BSYNC B1 ;  /* 0x0000000000017941 */ /* 0x000fea0003800000 */
.L_x_127:
        /* <DEDUP_REMOVED lines=9> */
.L_x_130:
[----:B------:R-:W-:Y:S05]  /*43c0*/  BSYNC B1 ;  /* 0x0000000000017941 */ /* 0x000fea0003800000 */
.L_x_129:
        /* <DEDUP_REMOVED lines=9> */
.L_x_132:
[----:B------:R-:W-:Y:S05]  /*4460*/  BSYNC B1 ;  /* 0x0000000000017941 */ /* 0x000fea0003800000 */
.L_x_131:
        /* <DEDUP_REMOVED lines=10> */
.L_x_134:
[----:B------:R-:W-:Y:S05]  /*4510*/  BSYNC B1 ;  /* 0x0000000000017941 */ /* 0x000fea0003800000 */
.L_x_133:
        /* <DEDUP_REMOVED lines=10> */
.L_x_136:
[----:B------:R-:W-:Y:S05]  /*45c0*/  BSYNC B1 ;  /* 0x0000000000017941 */ /* 0x000fea0003800000 */
.L_x_135:
        /* <DEDUP_REMOVED lines=9> */
.L_x_138:
[----:B------:R-:W-:Y:S05]  /*4660*/  BSYNC B1 ;  /* 0x0000000000017941 */ /* 0x000fea0003800000 */
.L_x_137:
        /* <DEDUP_REMOVED lines=9> */
.L_x_140:
[----:B------:R-:W-:Y:S05]  /*4700*/  BSYNC B1 ;  /* 0x0000000000017941 */ /* 0x000fea0003800000 */
.L_x_139:
        /* <DEDUP_REMOVED lines=10> */
.L_x_142:
[----:B------:R-:W-:Y:S05]  /*47b0*/  BSYNC B1 ;  /* 0x0000000000017941 */ /* 0x000fea0003800000 */
.L_x_141:
        /* <DEDUP_REMOVED lines=10> */
.L_x_144:
[----:B------:R-:W-:Y:S05]  /*4860*/  BSYNC B1 ;  /* 0x0000000000017941 */ /* 0x000fea0003800000 */
.L_x_143:
        /* <DEDUP_REMOVED lines=9> */
.L_x_146:
[----:B------:R-:W-:Y:S05]  /*4900*/  BSYNC B1 ;  /* 0x0000000000017941 */ /* 0x000fea0003800000 */
.L_x_145:
        /* <DEDUP_REMOVED lines=9> */
.L_x_148:
[----:B------:R-:W-:Y:S05]  /*49a0*/  BSYNC B1 ;  /* 0x0000000000017941 */ /* 0x000fea0003800000 */
.L_x_147:
        /* <DEDUP_REMOVED lines=10> */
.L_x_150:
[----:B------:R-:W-:Y:S05]  /*4a50*/  BSYNC B1 ;  /* 0x0000000000017941 */ /* 0x000fea0003800000 */
.L_x_149:
        /* <DEDUP_REMOVED lines=10> */
.L_x_152:
[----:B------:R-:W-:Y:S05]  /*4b00*/  BSYNC B1 ;  /* 0x0000000000017941 */ /* 0x000fea0003800000 */
.L_x_151:
        /* <DEDUP_REMOVED lines=9> */
.L_x_154:
[----:B------:R-:W-:Y:S05]  /*4ba0*/  BSYNC B1 ;  /* 0x0000000000017941 */ /* 0x000fea0003800000 */
.L_x_153:
        /* <DEDUP_REMOVED lines=9> */
.L_x_156:
[----:B------:R-:W-:Y:S05]  /*4c40*/  BSYNC B1 ;  /* 0x0000000000017941 */ /* 0x000fea0003800000 */
.L_x_155:
        /* <DEDUP_REMOVED lines=10> */
.L_x_158:
[----:B------:R-:W-:Y:S05]  /*4cf0*/  BSYNC B1 ;  /* 0x0000000000017941 */ /* 0x000fea0003800000 */
.L_x_157:
        /* <DEDUP_REMOVED lines=10> */
.L_x_160:
[----:B------:R-:W-:Y:S05]  /*4da0*/  BSYNC B1 ;  /* 0x0000000000017941 */ /* 0x000fea0003800000 */
.L_x_159:
        /* <DEDUP_REMOVED lines=9> */
.L_x_162:
[----:B------:R-:W-:Y:S05]  /*4e40*/  BSYNC B1 ;  /* 0x0000000000017941 */ /* 0x000fea0003800000 */
.L_x_161:
        /* <DEDUP_REMOVED lines=9> */
.L_x_164:
[----:B------:R-:W-:Y:S05]  /*4ee0*/  BSYNC B1 ;  /* 0x0000000000017941 */ /* 0x000fea0003800000 */
.L_x_163:
        /* <DEDUP_REMOVED lines=10> */
.L_x_166:
[----:B------:R-:W-:Y:S05]  /*4f90*/  BSYNC B1 ;  /* 0x0000000000017941 */ /* 0x000fea0003800000 */
.L_x_165:
        /* <DEDUP_REMOVED lines=10> */
.L_x_168:
[----:B------:R-:W-:Y:S05]  /*5040*/  BSYNC B1 ;  /* 0x0000000000017941 */ /* 0x000fea0003800000 */
.L_x_167:
        /* <DEDUP_REMOVED lines=9> */
.L_x_170:
[----:B------:R-:W-:Y:S05]  /*50e0*/  BSYNC B1 ;  /* 0x0000000000017941 */ /* 0x000fea0003800000 */
.L_x_169:
        /* <DEDUP_REMOVED lines=9> */
.L_x_172:
[----:B------:R-:W-:Y:S05]  /*5180*/  BSYNC B1 ;  /* 0x0000000000017941 */ /* 0x000fea0003800000 */
.L_x_171:
        /* <DEDUP_REMOVED lines=10> */
.L_x_174:
[----:B------:R-:W-:Y:S05]  /*5230*/  BSYNC B1 ;  /* 0x0000000000017941 */ /* 0x000fea0003800000 */
.L_x_173:
        /* <DEDUP_REMOVED lines=10> */
.L_x_176:
[----:B------:R-:W-:Y:S05]  /*52e0*/  BSYNC B1 ;  /* 0x0000000000017941 */ /* 0x000fea0003800000 */
.L_x_175:
        /* <DEDUP_REMOVED lines=9> */
.L_x_178:
[----:B------:R-:W-:Y:S05]  /*5380*/  BSYNC B1 ;  /* 0x0000000000017941 */ /* 0x000fea0003800000 */
.L_x_177:
        /* <DEDUP_REMOVED lines=9> */
.L_x_180:
[----:B------:R-:W-:Y:S05]  /*5420*/  BSYNC B1 ;  /* 0x0000000000017941 */ /* 0x000fea0003800000 */
.L_x_179:
        /* <DEDUP_REMOVED lines=10> */
.L_x_182:
[----:B------:R-:W-:Y:S05]  /*54d0*/  BSYNC B1 ;  /* 0x0000000000017941 */ /* 0x000fea0003800000 */
.L_x_181:
        /* <DEDUP_REMOVED lines=10> */
.L_x_184:
[----:B------:R-:W-:Y:S05]  /*5580*/  BSYNC B1 ;  /* 0x0000000000017941 */ /* 0x000fea0003800000 */
.L_x_183:
        /* <DEDUP_REMOVED lines=9> */
.L_x_186:
[----:B------:R-:W-:Y:S05]  /*5620*/  BSYNC B1 ;  /* 0x0000000000017941 */ /* 0x000fea0003800000 */
.L_x_185:
        /* <DEDUP_REMOVED lines=9> */
.L_x_188:
[----:B------:R-:W-:Y:S05]  /*56c0*/  BSYNC B1 ;  /* 0x0000000000017941 */ /* 0x000fea0003800000 */
.L_x_187:
        /* <DEDUP_REMOVED lines=10> */
.L_x_190:
[----:B------:R-:W-:Y:S05]  /*5770*/  BSYNC B1 ;  /* 0x0000000000017941 */ /* 0x000fea0003800000 */
.L_x_189:
        /* <DEDUP_REMOVED lines=10> */
.L_x_192:
[----:B------:R-:W-:Y:S05]  /*5820*/  BSYNC B1 ;  /* 0x0000000000017941 */ /* 0x000fea0003800000 */
.L_x_191:
        /* <DEDUP_REMOVED lines=9> */
.L_x_194:
[----:B------:R-:W-:Y:S05]  /*58c0*/  BSYNC B1 ;  /* 0x0000000000017941 */ /* 0x000fea0003800000 */
.L_x_193:
        /* <DEDUP_REMOVED lines=9> */
.L_x_196:
[----:B------:R-:W-:Y:S05]  /*5960*/  BSYNC B1 ;  /* 0x0000000000017941 */ /* 0x000fea0003800000 */
.L_x_195:
        /* <DEDUP_REMOVED lines=10> */
.L_x_198:
[----:B------:R-:W-:Y:S05]  /*5a10*/  BSYNC B1 ;  /* 0x0000000000017941 */ /* 0x000fea0003800000 */
.L_x_197:
        /* <DEDUP_REMOVED lines=10> */
.L_x_200:
[----:B------:R-:W-:Y:S05]  /*5ac0*/  BSYNC B1 ;  /* 0x0000000000017941 */ /* 0x000fea0003800000 */
.L_x_199:
        /* <DEDUP_REMOVED lines=9> */
.L_x_202:
[----:B------:R-:W-:Y:S05]  /*5b60*/  BSYNC B1 ;  /* 0x0000000000017941 */ /* 0x000fea0003800000 */
.L_x_201:
        /* <DEDUP_REMOVED lines=9> */
.L_x_204:
[----:B------:R-:W-:Y:S05]  /*5c00*/  BSYNC B1 ;  /* 0x0000000000017941 */ /* 0x000fea0003800000 */
.L_x_203:
        /* <DEDUP_REMOVED lines=10> */
.L_x_206:
[----:B------:R-:W-:Y:S05]  /*5cb0*/  BSYNC B1 ;  /* 0x0000000000017941 */ /* 0x000fea0003800000 */
.L_x_205:
        /* <DEDUP_REMOVED lines=10> */
.L_x_208:
[----:B------:R-:W-:Y:S05]  /*5d60*/  BSYNC B1 ;  /* 0x0000000000017941 */ /* 0x000fea0003800000 */
.L_x_207:
        /* <DEDUP_REMOVED lines=9> */
.L_x_210:
[----:B------:R-:W-:Y:S05]  /*5e00*/  BSYNC B1 ;  /* 0x0000000000017941 */ /* 0x000fea0003800000 */
.L_x_209:
        /* <DEDUP_REMOVED lines=9> */
.L_x_212:
[----:B------:R-:W-:Y:S05]  /*5ea0*/  BSYNC B1 ;  /* 0x0000000000017941 */ /* 0x000fea0003800000 */
.L_x_211:
        /* <DEDUP_REMOVED lines=10> */
.L_x_214:
[----:B------:R-:W-:Y:S05]  /*5f50*/  BSYNC B1 ;  /* 0x0000000000017941 */ /* 0x000fea0003800000 */
.L_x_213:
        /* <DEDUP_REMOVED lines=10> */
.L_x_216:
[----:B------:R-:W-:Y:S05]  /*6000*/  BSYNC B1 ;  /* 0x0000000000017941 */ /* 0x000fea0003800000 */
.L_x_215:
        /* <DEDUP_REMOVED lines=9> */
.L_x_218:
[----:B------:R-:W-:Y:S05]  /*60a0*/  BSYNC B1 ;  /* 0x0000000000017941 */ /* 0x000fea0003800000 */
.L_x_217:
        /* <DEDUP_REMOVED lines=9> */
.L_x_220:
[----:B------:R-:W-:Y:S05]  /*6140*/  BSYNC B1 ;  /* 0x0000000000017941 */ /* 0x000fea0003800000 */
.L_x_219:
        /* <DEDUP_REMOVED lines=10> */
.L_x_222:
[----:B------:R-:W-:Y:S05]  /*61f0*/  BSYNC B1 ;  /* 0x0000000000017941 */ /* 0x000fea0003800000 */
.L_x_221:
        /* <DEDUP_REMOVED lines=10> */
.L_x_224:
[----:B------:R-:W-:Y:S05]  /*62a0*/  BSYNC B1 ;  /* 0x0000000000017941 */ /* 0x000fea0003800000 */
.L_x_223:
        /* <DEDUP_REMOVED lines=9> */
.L_x_226:
[----:B------:R-:W-:Y:S05]  /*6340*/  BSYNC B1 ;  /* 0x0000000000017941 */ /* 0x000fea0003800000 */
.L_x_225:
        /* <DEDUP_REMOVED lines=9> */
.L_x_228:
[----:B------:R-:W-:Y:S05]  /*63e0*/  BSYNC B1 ;  /* 0x0000000000017941 */ /* 0x000fea0003800000 */
.L_x_227:
        /* <DEDUP_REMOVED lines=10> */
.L_x_230:
[----:B------:R-:W-:Y:S05]  /*6490*/  BSYNC B1 ;  /* 0x0000000000017941 */ /* 0x000fea0003800000 */
.L_x_229:
        /* <DEDUP_REMOVED lines=10> */
.L_x_232:
[----:B------:R-:W-:Y:S05]  /*6540*/  BSYNC B1 ;  /* 0x0000000000017941 */ /* 0x000fea0003800000 */
.L_x_231:
        /* <DEDUP_REMOVED lines=9> */
.L_x_234:
[----:B------:R-:W-:Y:S05]  /*65e0*/  BSYNC B1 ;  /* 0x0000000000017941 */ /* 0x000fea0003800000 */
.L_x_233:
        /* <DEDUP_REMOVED lines=9> */
.L_x_236:
[----:B------:R-:W-:Y:S05]  /*6680*/  BSYNC B1 ;  /* 0x0000000000017941 */ /* 0x000fea0003800000 */
.L_x_235:
        /* <DEDUP_REMOVED lines=10> */
.L_x_238:
[----:B------:R-:W-:Y:S05]  /*6730*/  BSYNC B1 ;  /* 0x0000000000017941 */ /* 0x000fea0003800000 */
.L_x_237:
        /* <DEDUP_REMOVED lines=10> */
.L_x_240:
[----:B------:R-:W-:Y:S05]  /*67e0*/  BSYNC B1 ;  /* 0x0000000000017941 */ /* 0x000fea0003800000 */
.L_x_239:
        /* <DEDUP_REMOVED lines=9> */
.L_x_242:
[----:B------:R-:W-:Y:S05]  /*6880*/  BSYNC B1 ;  /* 0x0000000000017941 */ /* 0x000fea0003800000 */
.L_x_241:
        /* <DEDUP_REMOVED lines=9> */
.L_x_244:
[----:B------:R-:W-:Y:S05]  /*6920*/  BSYNC B1 ;  /* 0x0000000000017941 */ /* 0x000fea0003800000 */
.L_x_243:
        /* <DEDUP_REMOVED lines=10> */
.L_x_246:
[----:B------:R-:W-:Y:S05]  /*69d0*/  BSYNC B1 ;  /* 0x0000000000017941 */ /* 0x000fea0003800000 */
.L_x_245:
        /* <DEDUP_REMOVED lines=10> */
.L_x_248:
[----:B------:R-:W-:Y:S05]  /*6a80*/  BSYNC B1 ;  /* 0x0000000000017941 */ /* 0x000fea0003800000 */
.L_x_247:
        /* <DEDUP_REMOVED lines=9> */
.L_x_250:
[----:B------:R-:W-:Y:S05]  /*6b20*/  BSYNC B1 ;  /* 0x0000000000017941 */ /* 0x000fea0003800000 */
.L_x_249:
        /* <DEDUP_REMOVED lines=9> */
.L_x_252:
[----:B------:R-:W-:Y:S05]  /*6bc0*/  BSYNC B1 ;  /* 0x0000000000017941 */ /* 0x000fea0003800000 */
.L_x_251:
        /* <DEDUP_REMOVED lines=10> */
.L_x_254:
[----:B------:R-:W-:Y:S05]  /*6c70*/  BSYNC B1 ;  /* 0x0000000000017941 */ /* 0x000fea0003800000 */
.L_x_253:
        /* <DEDUP_REMOVED lines=10> */
.L_x_256:
[----:B------:R-:W-:Y:S05]  /*6d20*/  BSYNC B1 ;  /* 0x0000000000017941 */ /* 0x000fea0003800000 */
.L_x_255:
        /* <DEDUP_REMOVED lines=9> */
.L_x_258:
[----:B------:R-:W-:Y:S05]  /*6dc0*/  BSYNC B1 ;  /* 0x0000000000017941 */ /* 0x000fea0003800000 */
.L_x_257:
        /* <DEDUP_REMOVED lines=9> */
.L_x_260:
[----:B------:R-:W-:Y:S05]  /*6e60*/  BSYNC B1 ;  /* 0x0000000000017941 */ /* 0x000fea0003800000 */
.L_x_259:
        /* <DEDUP_REMOVED lines=10> */
.L_x_262:
[----:B------:R-:W-:Y:S05]  /*6f10*/  BSYNC B1 ;  /* 0x0000000000017941 */ /* 0x000fea0003800000 */
.L_x_261:
        /* <DEDUP_REMOVED lines=10> */
.L_x_264:
[----:B------:R-:W-:Y:S05]  /*6fc0*/  BSYNC B1 ;  /* 0x0000000000017941 */ /* 0x000fea0003800000 */
.L_x_263:
        /* <DEDUP_REMOVED lines=9> */
.L_x_266:
[----:B------:R-:W-:Y:S05]  /*7060*/  BSYNC B1 ;  /* 0x0000000000017941 */ /* 0x000fea0003800000 */
.L_x_265:
        /* <DEDUP_REMOVED lines=9> */
.L_x_268:
[----:B------:R-:W-:Y:S05]  /*7100*/  BSYNC B1 ;  /* 0x0000000000017941 */ /* 0x000fea0003800000 */
.L_x_267:
        /* <DEDUP_REMOVED lines=10> */
.L_x_270:
[----:B------:R-:W-:Y:S05]  /*71b0*/  BSYNC B1 ;  /* 0x0000000000017941 */ /* 0x000fea0003800000 */
.L_x_269:
        /* <DEDUP_REMOVED lines=10> */
.L_x_272:
[----:B------:R-:W-:Y:S05]  /*7260*/  BSYNC B1 ;  /* 0x0000000000017941 */ /* 0x000fea0003800000 */
.L_x_271:
        /* <DEDUP_REMOVED lines=9> */
.L_x_274:
[----:B------:R-:W-:Y:S05]  /*7300*/  BSYNC B1 ;  /* 0x0000000000017941 */ /* 0x000fea0003800000 */
.L_x_273:
        /* <DEDUP_REMOVED lines=9> */
.L_x_276:
[----:B------:R-:W-:Y:S05]  /*73a0*/  BSYNC B1 ;  /* 0x0000000000017941 */ /* 0x000fea0003800000 */
.L_x_275:
        /* <DEDUP_REMOVED lines=10> */
.L_x_278:
[----:B------:R-:W-:Y:S05]  /*7450*/  BSYNC B1 ;  /* 0x0000000000017941 */ /* 0x000fea0003800000 */
.L_x_277:
        /* <DEDUP_REMOVED lines=10> */
.L_x_280:
[----:B------:R-:W-:Y:S05]  /*7500*/  BSYNC B1 ;  /* 0x0000000000017941 */ /* 0x000fea0003800000 */
.L_x_279:
        /* <DEDUP_REMOVED lines=9> */
.L_x_282:
[----:B------:R-:W-:Y:S05]  /*75a0*/  BSYNC B1 ;  /* 0x0000000000017941 */ /* 0x000fea0003800000 */
.L_x_281:
[----:B-----5:R-:W-:Y:S01]  /*75b0*/  HADD2.F32 R3, -RZ, R18.H0_H0 ;  /* 0x20000012ff037230 */ /* 0x020fe20000004100 */
[----:B------:R-:W-:Y:S01]  /*75c0*/  ISETP.GT.AND P0, PT, R2, 0x8, P0 ;  /* 0x000000080200780c */ /* 0x000fe20000704270 */
[----:B0-----:R-:W-:Y:S01]  /*75d0*/  @P1 IMAD.MOV.U32 R4, RZ, RZ, R10 ;  /* 0x000000ffff041224 */ /* 0x001fe200078e000a */
[----:B------:R-:W-:Y:S01]  /*75e0*/  BSSY B1, `(.L_x_283) ;  /* 0x0000008000017945 */ /* 0x000fe20003800000 */
[----:B------:R-:W-:Y:S02]  /*75f0*/  @P1 IMAD.MOV.U32 R5, RZ, RZ, R11 ;  /* 0x000000ffff051224 */ /* 0x000fe400078e000b */
[----:B------:R-:W-:-:S04]  /*7600*/  FMUL R3, R3, R22 ;  /* 0x0000001603037220 */ /* 0x000fc80000400000 */
[----:B------:R-:W-:-:S05]  /*7610*/  FFMA R3, R150, R23, R3 ;  /* 0x0000001796037223 */ /* 0x000fca0000000003 */
[----:B------:R-:W-:-:S05]  /*7620*/  F2FP.F16.F32.PACK_AB R3, RZ, R3 ;  /* 0x00000003ff03723e */ /* 0x000fca00000000ff */
[----:B------:R0:W-:Y:S01]  /*7630*/  @P1 STG.E.U16 desc[UR50][R4.64+0x1f0], R3 ;  /* 0x0001f00304001986 */ /* 0x0001e2000c101532 */
[----:B------:R-:W-:Y:S05]  /*7640*/  @!P0 BRA `(.L_x_284) ;  /* 0x0000000000048947 */ /* 0x000fea0003800000 */
[----:B------:R0:W5:Y:S02]  /*7650*/  LDG.E.LTC128B.U16 R18, desc[UR50][R8.64+0x1f2] ;  /* 0x0001f23208127981 */ /* 0x000164000c1e1520 */
.L_x_284:
[----:B------:R-:W-:Y:S05]  /*7660*/  BSYNC B1 ;  /* 0x0000000000017941 */ /* 0x000fea0003800000 */
.L_x_283:
[----:B------:R-:W-:Y:S05]  /*7670*/  @!P0 BRA `(.L_x_285) ;  /* 0x0000002400508947 */ /* 0x000fea0003800000 */
[----:B0----5:R-:W-:-:S05]  /*7680*/  HADD2.F32 R3, -RZ, R18.H0_H0 ;  /* 0x20000012ff037230 */ /* 0x021fca0000004100 */
[----:B------:R-:W-:-:S04]  /*7690*/  FMUL R0, R3, R22 ;  /* 0x0000001603007220 */ /* 0x000fc80000400000 */
[----:B------:R-:W-:-:S05]  /*76a0*/  FFMA R0, R151, R23, R0 ;  /* 0x0000001797007223 */ /* 0x000fca0000000000 */
[----:B------:R-:W-:-:S05]  /*76b0*/  F2FP.F16.F32.PACK_AB R0, RZ, R0 ;  /* 0x00000000ff00723e */ /* 0x000fca00000000ff */
[----:B------:R0:W-:Y:S01]  /*76c0*/  STG.E.U16 desc[UR50][R10.64+0x1f2], R0 ;  /* 0x0001f2000a007986 */ /* 0x0001e2000c101532 */
[----:B------:R-:W-:Y:S05]  /*76d0*/  BRA `(.L_x_285) ;  /* 0x0000002400387947 */ /* 0x000fea0003800000 */
.L_x_32:
[----:B------:R-:W-:Y:S01]  /*76e0*/  ISETP.GT.AND P0, PT, R0, 0x1, PT ;  /* 0x000000010000780c */ /* 0x000fe20003f04270 */
[----:B------:R-:W-:Y:S01]  /*76f0*/  ULDC.64 UR4, c[0x0][0x5c0] ;  /* 0x0001700000047ab9 */ /* 0x000fe20000000a00 */
[-C--:B------:R-:W-:Y:S01]  /*7700*/  FMUL R24, R24, R23.reuse ;  /* 0x0000001718187220 */ /* 0x080fe20000400000 */
[-C--:B------:R-:W-:Y:S01]  /*7710*/  FMUL R25, R25, R23.reuse ;  /* 0x0000001719197220 */ /* 0x080fe20000400000 */
[----:B------:R-:W-:Y:S01]  /*7720*/  ISETP.GT.AND P3, PT, R2, RZ, P0 ;  /* 0x000000ff0200720c */ /* 0x000fe20000764270 */
[-C--:B------:R-:W-:Y:S01]  /*7730*/  FMUL R26, R26, R23.reuse ;  /* 0x000000171a1a7220 */ /* 0x080fe20000400000 */
[----:B------:R-:W-:Y:S01]  /*7740*/  LEA R4, P4, R168, UR4, 0x1 ;  /* 0x00000004a8047c11 */ /* 0x000fe2000f8808ff */
[-C--:B------:R-:W-:Y:S01]  /*7750*/  FMUL R27, R27, R23.reuse ;  /* 0x000000171b1b7220 */ /* 0x080fe20000400000 */
[----:B------:R-:W-:Y:S01]  /*7760*/  F2FP.F16.F32.PACK_AB R24, RZ, R24 ;  /* 0x00000018ff18723e */ /* 0x000fe200000000ff */
[-C--:B------:R-:W-:Y:S01]  /*7770*/  FMUL R28, R28, R23.reuse ;  /* 0x000000171c1c7220 */ /* 0x080fe20000400000 */
[----:B------:R-:W-:Y:S01]  /*7780*/  LEA.HI.X R5, R168, UR5, R173, 0x1, P4 ;  /* 0x00000005a8057c11 */ /* 0x000fe2000a0f0cad */
[----:B------:R-:W-:Y:S01]  /*7790*/  FMUL R29, R29, R23 ;  /* 0x000000171d1d7220 */ /* 0x000fe20000400000 */
[----:B------:R-:W-:Y:S01]  /*77a0*/  F2FP.F16.F32.PACK_AB R25, RZ, R25 ;  /* 0x00000019ff19723e */ /* 0x000fe200000000ff */
[-C--:B------:R-:W-:Y:S01]  /*77b0*/  FMUL R30, R30, R23.reuse ;  /* 0x000000171e1e7220 */ /* 0x080fe20000400000 */
[C---:B------:R-:W-:Y:S01]  /*77c0*/  SHF.L.U64.HI R11, R10.reuse, 0x4, R11 ;  /* 0x000000040a0b7819 */ /* 0x040fe2000001020b */
[----:B------:R-:W-:Y:S01]  /*77d0*/  @P1 STG.E.U16 desc[UR50][R4.64], R24 ;  /* 0x0000001804001986 */ /* 0x000fe2000c101532 */
[----:B------:R-:W-:Y:S01]  /*77e0*/  LEA R6, P4, R10, R4, 0x4 ;  /* 0x000000040a067211 */ /* 0x000fe200078820ff */
[-C--:B------:R-:W-:Y:S01]  /*77f0*/  FMUL R31, R31, R23.reuse ;  /* 0x000000171f1f7220 */ /* 0x080fe20000400000 */
[----:B------:R-:W-:Y:S01]  /*7800*/  ISETP.GT.AND P2, PT, R2, 0x8, P2 ;  /* 0x000000080200780c */ /* 0x000fe20001744270 */
[----:B------:R-:W-:Y:S01]  /*7810*/  @P3 STG.E.U16 desc[UR50][R4.64+0x2], R25 ;  /* 0x0000021904003986 */ /* 0x000fe2000c101532 */
[----:B------:R-:W-:Y:S01]  /*7820*/  ISETP.GT.AND P1, PT, R0, 0x8, PT ;  /* 0x000000080000780c */ /* 0x000fe20003f24270 */
[----:B------:R-:W-:Y:S01]  /*7830*/  IMAD.X R7, R11, 0x1, R5, P4 ;  /* 0x000000010b077824 */ /* 0x000fe200020e0605 */
[----:B------:R-:W-:Y:S01]  /*7840*/  ISETP.GT.AND P3, PT, R2, 0x8, P0 ;  /* 0x000000080200780c */ /* 0x000fe20000764270 */
[-C--:B------:R-:W-:Y:S01]  /*7850*/  FMUL R32, R32, R23.reuse ;  /* 0x0000001720207220 */ /* 0x080fe20000400000 */
[----:B------:R-:W-:Y:S01]  /*7860*/  ISETP.GT.AND P0, PT, R0, 0x9, PT ;  /* 0x000000090000780c */ /* 0x000fe20003f04270 */
[-C--:B------:R-:W-:Y:S01]  /*7870*/  FMUL R33, R33, R23.reuse ;  /* 0x0000001721217220 */ /* 0x080fe20000400000 */
[----:B------:R-:W-:Y:S01]  /*7880*/  ISETP.GT.AND P5, PT, R2, RZ, P1 ;  /* 0x000000ff0200720c */ /* 0x000fe20000fa4270 */
[-C--:B------:R-:W-:Y:S01]  /*7890*/  FMUL R34, R34, R23.reuse ;  /* 0x0000001722227220 */ /* 0x080fe20000400000 */
[----:B------:R-:W-:Y:S01]  /*78a0*/  ISETP.GT.AND P4, PT, R2, RZ, P0 ;  /* 0x000000ff0200720c */ /* 0x000fe20000784270 */
[-C--:B------:R-:W-:Y:S01]  /*78b0*/  FMUL R35, R35, R23.reuse ;  /* 0x0000001723237220 */ /* 0x080fe20000400000 */
[----:B------:R-:W-:Y:S01]  /*78c0*/  F2FP.F16.F32.PACK_AB R26, RZ, R26 ;  /* 0x0000001aff1a723e */ /* 0x000fe200000000ff */
[----:B------:R-:W-:Y:S01]  /*78d0*/  FMUL R36, R36, R23 ;  /* 0x0000001724247220 */ /* 0x000fe20000400000 */
[----:B------:R-:W-:Y:S01]  /*78e0*/  F2FP.F16.F32.PACK_AB R27, RZ, R27 ;  /* 0x0000001bff1b723e */ /* 0x000fe200000000ff */
[----:B------:R-:W-:Y:S01]  /*78f0*/  FMUL R37, R37, R23 ;  /* 0x0000001725257220 */ /* 0x000fe20000400000 */
[----:B------:R-:W-:Y:S01]  /*7900*/  F2FP.F16.F32.PACK_AB R28, RZ, R28 ;  /* 0x0000001cff1c723e */ /* 0x000fe200000000ff */
[----:B------:R-:W-:Y:S01]  /*7910*/  @P2 STG.E.U16 desc[UR50][R6.64], R26 ;  /* 0x0000001a06002986 */ /* 0x000fe2000c101532 */
[----:B------:R-:W-:Y:S01]  /*7920*/  F2FP.F16.F32.PACK_AB R29, RZ, R29 ;  /* 0x0000001dff1d723e */ /* 0x000fe200000000ff */
[-C--:B------:R-:W-:Y:S01]  /*7930*/  FMUL R38, R38, R23.reuse ;  /* 0x0000001726267220 */ /* 0x080fe20000400000 */
[----:B------:R-:W-:Y:S01]  /*7940*/  ISETP.GT.AND P1, PT, R2, 0x8, P1 ;  /* 0x000000080200780c */ /* 0x000fe20000f24270 */
[----:B------:R-:W-:Y:S01]  /*7950*/  @P3 STG.E.U16 desc[UR50][R6.64+0x2], R27 ;  /* 0x0000021b06003986 */ /* 0x000fe2000c101532 */
[----:B------:R-:W-:Y:S01]  /*7960*/  ISETP.GT.AND P3, PT, R0, 0x10, PT ;  /* 0x000000100000780c */ /* 0x000fe20003f64270 */
[-C--:B------:R-:W-:Y:S01]  /*7970*/  FMUL R39, R39, R23.reuse ;  /* 0x0000001727277220 */ /* 0x080fe20000400000 */
[----:B------:R-:W-:Y:S01]  /*7980*/  ISETP.GT.AND P2, PT, R2, 0x8, P0 ;  /* 0x000000080200780c */ /* 0x000fe20000744270 */
[----:B------:R-:W-:Y:S01]  /*7990*/  @P5 STG.E.U16 desc[UR50][R4.64+0x10], R28 ;  /* 0x0000101c04005986 */ /* 0x000fe2000c101532 */
[----:B------:R-:W-:Y:S01]  /*79a0*/  ISETP.GT.AND P0, PT, R0, 0x11, PT ;  /* 0x000000110000780c */ /* 0x000fe20003f04270 */
[-C--:B------:R-:W-:Y:S01]  /*79b0*/  FMUL R40, R40, R23.reuse ;  /* 0x0000001728287220 */ /* 0x080fe20000400000 */
[----:B------:R-:W-:Y:S01]  /*79c0*/  F2FP.F16.F32.PACK_AB R30, RZ, R30 ;  /* 0x0000001eff1e723e */ /* 0x000fe200000000ff */
[----:B------:R-:W-:Y:S01]  /*79d0*/  @P4 STG.E.U16 desc[UR50][R4.64+0x12], R29 ;  /* 0x0000121d04004986 */ /* 0x000fe2000c101532 */
[C---:B------:R-:W-:Y:S01]  /*79e0*/  ISETP.GT.AND P4, PT, R2.reuse, RZ, P3 ;  /* 0x000000ff0200720c */ /* 0x040fe20001f84270 */
[----:B------:R-:W-:Y:S01]  /*79f0*/  FMUL R41, R41, R23 ;  /* 0x0000001729297220 */ /* 0x000fe20000400000 */
[----:B------:R-:W-:Y:S01]  /*7a00*/  ISETP.GT.AND P5, PT, R2, RZ, P0 ;  /* 0x000000ff0200720c */ /* 0x000fe200007a4270 */
[----:B------:R-:W-:Y:S01]  /*7a10*/  @P1 STG.E.U16 desc[UR50][R6.64+0x10], R30 ;  /* 0x0000101e06001986 */ /* 0x000fe2000c101532 */
[----:B------:R-:W-:Y:S01]  /*7a20*/  F2FP.F16.F32.PACK_AB R31, RZ, R31 ;  /* 0x0000001fff1f723e */ /* 0x000fe200000000ff */
[-C--:B------:R-:W-:Y:S01]  /*7a30*/  FMUL R42, R42, R23.reuse ;  /* 0x000000172a2a7220 */ /* 0x080fe20000400000 */
[----:B------:R-:W-:Y:S01]  /*7a40*/  F2FP.F16.F32.PACK_AB R32, RZ, R32 ;  /* 0x00000020ff20723e */ /* 0x000fe200000000ff */
[----:B------:R-:W-:Y:S01]  /*7a50*/  FMUL R43, R43, R23 ;  /* 0x000000172b2b7220 */ /* 0x000fe20000400000 */
[----:B------:R-:W-:Y:S01]  /*7a60*/  ISETP.GT.AND P1, PT, R2, 0x8, P3 ;  /* 0x000000080200780c */ /* 0x000fe20001f24270 */
[----:B------:R-:W-:Y:S01]  /*7a70*/  @P2 STG.E.U16 desc[UR50][R6.64+0x12], R31 ;  /* 0x0000121f06002986 */ /* 0x000fe2000c101532 */
[----:B------:R-:W-:Y:S01]  /*7a80*/  F2FP.F16.F32.PACK_AB R33, RZ, R33 ;  /* 0x00000021ff21723e */ /* 0x000fe200000000ff */
[-C--:B------:R-:W-:Y:S01]  /*7a90*/  FMUL R44, R44, R23.reuse ;  /* 0x000000172c2c7220 */ /* 0x080fe20000400000 */
[----:B------:R-:W-:Y:S01]  /*7aa0*/  ISETP.GT.AND P3, PT, R0, 0x18, PT ;  /* 0x000000180000780c */ /* 0x000fe20003f64270 */
[----:B------:R-:W-:Y:S01]  /*7ab0*/  @P4 STG.E.U16 desc[UR50][R4.64+0x20], R32 ;  /* 0x0000202004004986 */ /* 0x000fe2000c101532 */
[----:B------:R-:W-:Y:S01]  /*7ac0*/  ISETP.GT.AND P2, PT, R2, 0x8, P0 ;  /* 0x000000080200780c */ /* 0x000fe20000744270 */
[-C--:B------:R-:W-:Y:S01]  /*7ad0*/  FMUL R45, R45, R23.reuse ;  /* 0x000000172d2d7220 */ /* 0x080fe20000400000 */
[----:B------:R-:W-:Y:S01]  /*7ae0*/  ISETP.GT.AND P0, PT, R0, 0x19, PT ;  /* 0x000000190000780c */ /* 0x000fe20003f04270 */
[----:B------:R-:W-:Y:S01]  /*7af0*/  @P5 STG.E.U16 desc[UR50][R4.64+0x22], R33 ;  /* 0x0000222104005986 */ /* 0x000fe2000c101532 */
[----:B------:R-:W-:Y:S01]  /*7b00*/  ISETP.GT.AND P4, PT, R2, RZ, P3 ;  /* 0x000000ff0200720c */ /* 0x000fe20001f84270 */
[-C--:B------:R-:W-:Y:S01]  /*7b10*/  FMUL R46, R46, R23.reuse ;  /* 0x000000172e2e7220 */ /* 0x080fe20000400000 */
[----:B------:R-:W-:Y:S01]  /*7b20*/  ISETP.GT.AND P5, PT, R2, RZ, P0 ;  /* 0x000000ff0200720c */ /* 0x000fe200007a4270 */
[-C--:B------:R-:W-:Y:S01]  /*7b30*/  FMUL R47, R47, R23.reuse ;  /* 0x000000172f2f7220 */ /* 0x080fe20000400000 */
[----:B------:R-:W-:Y:S01]  /*7b40*/  F2FP.F16.F32.PACK_AB R34, RZ, R34 ;  /* 0x00000022ff22723e */ /* 0x000fe200000000ff */
[----:B------:R-:W-:Y:S01]  /*7b50*/  FMUL R48, R48, R23 ;  /* 0x0000001730307220 */ /* 0x000fe20000400000 */
[----:B------:R-:W-:Y:S01]  /*7b60*/  F2FP.F16.F32.PACK_AB R35, RZ, R35 ;  /* 0x00000023ff23723e */ /* 0x000fe200000000ff */
[-C--:B------:R-:W-:Y:S01]  /*7b70*/  FMUL R49, R49, R23.reuse ;  /* 0x0000001731317220 */ /* 0x080fe20000400000 */
[----:B------:R-:W-:Y:S01]  /*7b80*/  F2FP.F16.F32.PACK_AB R36, RZ, R36 ;  /* 0x00000024ff24723e */ /* 0x000fe200000000ff */
[----:B------:R-:W-:Y:S01]  /*7b90*/  @P1 STG.E.U16 desc[UR50][R6.64+0x20], R34 ;  /* 0x0000202206001986 */ /* 0x000fe2000c101532 */
[----:B------:R-:W-:Y:S01]  /*7ba0*/  ISETP.GT.AND P1, PT, R2, 0x8, P3 ;  /* 0x000000080200780c */ /* 0x000fe20001f24270 */
[----:B------:R-:W-:Y:S01]  /*7bb0*/  FMUL R50, R50, R23 ;  /* 0x0000001732327220 */ /* 0x000fe20000400000 */
[----:B------:R-:W-:Y:S01]  /*7bc0*/  F2FP.F16.F32.PACK_AB R37, RZ, R37 ;  /* 0x00000025ff25723e */ /* 0x000fe200000000ff */
[----:B------:R-:W-:Y:S01]  /*7bd0*/  @P2 STG.E.U16 desc[UR50][R6.64+0x22], R35 ;  /* 0x0000222306002986 */ /* 0x000fe2000c101532 */
[----:B------:R-:W-:Y:S01]  /*7be0*/  ISETP.GT.AND P3, PT, R0, 0x20, PT ;  /* 0x000000200000780c */ /* 0x000fe20003f64270 */
[-C--:B------:R-:W-:Y:S01]  /*7bf0*/  FMUL R51, R51, R23.reuse ;  /* 0x0000001733337220 */ /* 0x080fe20000400000 */
[----:B------:R-:W-:Y:S01]  /*7c00*/  ISETP.GT.AND P2, PT, R2, 0x8, P0 ;  /* 0x000000080200780c */ /* 0x000fe20000744270 */
[----:B------:R-:W-:Y:S01]  /*7c10*/  @P4 STG.E.U16 desc[UR50][R4.64+0x30], R36 ;  /* 0x0000302404004986 */ /* 0x000fe2000c101532 */
[----:B------:R-:W-:Y:S01]  /*7c20*/  ISETP.GT.AND P0, PT, R0, 0x21, PT ;  /* 0x000000210000780c */ /* 0x000fe20003f04270 */
[-C--:B------:R-:W-:Y:S01]  /*7c30*/  FMUL R52, R52, R23.reuse ;  /* 0x0000001734347220 */ /* 0x080fe20000400000 */
[C---:B------:R-:W-:Y:S01]  /*7c40*/  ISETP.GT.AND P4, PT, R2.reuse, RZ, P3 ;  /* 0x000000ff0200720c */ /* 0x040fe20001f84270 */
[----:B------:R-:W-:Y:S01]  /*7c50*/  @P5 STG.E.U16 desc[UR50][R4.64+0x32], R37 ;  /* 0x0000322504005986 */ /* 0x000fe2000c101532 */
        /* <DEDUP_REMOVED lines=328> */
[----:B------:R-:W-:-:S02]  /*90e0*/  ISETP.GT.AND P1, PT, R2, 0x8, P3 ;  /* 0x000000080200780c */ /* 0x000fc40001f24270 */
[----:B------:R-:W-:Y:S01]  /*90f0*/  F2FP.F16.F32.PACK_AB R105, RZ, R105 ;  /* 0x00000069ff69723e */ /* 0x000fe200000000ff */
[----:B------:R-:W-:Y:S01]  /*9100*/  @P2 STG.E.U16 desc[UR50][R6.64+0x132], R103 ;  /* 0x0001326706002986 */ /* 0x000fe2000c101532 */
[----:B------:R-:W-:Y:S02]  /*9110*/  ISETP.GT.AND P3, PT, R0, 0xa8, PT ;  /* 0x000000a80000780c */ /* 0x000fe40003f64270 */
[----:B------:R-:W-:Y:S01]  /*9120*/  ISETP.GT.AND P2, PT, R2, 0x8, P0 ;  /* 0x000000080200780c */ /* 0x000fe20000744270 */
[----:B------:R-:W-:Y:S01]  /*9130*/  @P4 STG.E.U16 desc[UR50][R4.64+0x140], R104 ;  /* 0x0001406804004986 */ /* 0x000fe2000c101532 */
[----:B------:R-:W-:Y:S02]  /*9140*/  ISETP.GT.AND P0, PT, R0, 0xa9, PT ;  /* 0x000000a90000780c */ /* 0x000fe40003f04270 */
[C---:B------:R-:W-:Y:S01]  /*9150*/  ISETP.GT.AND P4, PT, R2.reuse, RZ, P3 ;  /* 0x000000ff0200720c */ /* 0x040fe20001f84270 */
[----:B------:R-:W-:Y:S01]  /*9160*/  @P5 STG.E.U16 desc[UR50][R4.64+0x142], R105 ;  /* 0x0001426904005986 */ /* 0x000fe2000c101532 */
[----:B------:R-:W-:-:S02]  /*9170*/  ISETP.GT.AND P5, PT, R2, RZ, P0 ;  /* 0x000000ff0200720c */ /* 0x000fc400007a4270 */
[----:B------:R-:W-:Y:S02]  /*9180*/  F2FP.F16.F32.PACK_AB R106, RZ, R106 ;  /* 0x0000006aff6a723e */ /* 0x000fe400000000ff */
[----:B------:R-:W-:Y:S02]  /*9190*/  F2FP.F16.F32.PACK_AB R107, RZ, R107 ;  /* 0x0000006bff6b723e */ /* 0x000fe400000000ff */
[----:B------:R-:W-:Y:S01]  /*91a0*/  F2FP.F16.F32.PACK_AB R108, RZ, R108 ;  /* 0x0000006cff6c723e */ /* 0x000fe200000000ff */
[----:B------:R-:W-:Y:S01]  /*91b0*/  @P1 STG.E.U16 desc[UR50][R6.64+0x140], R106 ;  /* 0x0001406a06001986 */ /* 0x000fe2000c101532 */
[----:B------:R-:W-:Y:S02]  /*91c0*/  ISETP.GT.AND P1, PT, R2, 0x8, P3 ;  /* 0x000000080200780c */ /* 0x000fe40001f24270 */
[----:B------:R-:W-:Y:S01]  /*91d0*/  F2FP.F16.F32.PACK_AB R109, RZ, R109 ;  /* 0x0000006dff6d723e */ /* 0x000fe200000000ff */
[----:B------:R-:W-:Y:S01]  /*91e0*/  @P2 STG.E.U16 desc[UR50][R6.64+0x142], R107 ;  /* 0x0001426b06002986 */ /* 0x000fe2000c101532 */
[----:B------:R-:W-:-:S02]  /*91f0*/  ISETP.GT.AND P3, PT, R0, 0xb0, PT ;  /* 0x000000b00000780c */ /* 0x000fc40003f64270 */
[----:B------:R-:W-:Y:S01]  /*9200*/  ISETP.GT.AND P2, PT, R2, 0x8, P0 ;  /* 0x000000080200780c */ /* 0x000fe20000744270 */
[----:B------:R-:W-:Y:S01]  /*9210*/  @P4 STG.E.U16 desc[UR50][R4.64+0x150], R108 ;  /* 0x0001506c04004986 */ /* 0x000fe2000c101532 */
[----:B------:R-:W-:Y:S02]  /*9220*/  ISETP.GT.AND P0, PT, R0, 0xb1, PT ;  /* 0x000000b10000780c */ /* 0x000fe40003f04270 */
[C---:B------:R-:W-:Y:S01]  /*9230*/  ISETP.GT.AND P4, PT, R2.reuse, RZ, P3 ;  /* 0x000000ff0200720c */ /* 0x040fe20001f84270 */
[----:B------:R-:W-:Y:S01]  /*9240*/  @P5 STG.E.U16 desc[UR50][R4.64+0x152], R109 ;  /* 0x0001526d04005986 */ /* 0x000fe2000c101532 */
[----:B------:R-:W-:Y:S02]  /*9250*/  ISETP.GT.AND P5, PT, R2, RZ, P0 ;  /* 0x000000ff0200720c */ /* 0x000fe400007a4270 */
[----:B------:R-:W-:Y:S02]  /*9260*/  F2FP.F16.F32.PACK_AB R110, RZ, R110 ;  /* 0x0000006eff6e723e */ /* 0x000fe400000000ff */
[----:B------:R-:W-:-:S02]  /*9270*/  F2FP.F16.F32.PACK_AB R111, RZ, R111 ;  /* 0x0000006fff6f723e */ /* 0x000fc400000000ff */
[----:B------:R-:W-:Y:S01]  /*9280*/  F2FP.F16.F32.PACK_AB R112, RZ, R112 ;  /* 0x00000070ff70723e */ /* 0x000fe200000000ff */
[----:B------:R-:W-:Y:S01]  /*9290*/  @P1 STG.E.U16 desc[UR50][R6.64+0x150], R110 ;  /* 0x0001506e06001986 */ /* 0x000fe2000c101532 */
[----:B------:R-:W-:Y:S02]  /*92a0*/  ISETP.GT.AND P1, PT, R2, 0x8, P3 ;  /* 0x000000080200780c */ /* 0x000fe40001f24270 */
[----:B------:R-:W-:Y:S01]  /*92b0*/  F2FP.F16.F32.PACK_AB R113, RZ, R113 ;  /* 0x00000071ff71723e */ /* 0x000fe200000000ff */
[----:B------:R-:W-:Y:S01]  /*92c0*/  @P2 STG.E.U16 desc[UR50][R6.64+0x152], R111 ;  /* 0x0001526f06002986 */ /* 0x000fe2000c101532 */
[----:B------:R-:W-:Y:S02]  /*92d0*/  ISETP.GT.AND P3, PT, R0, 0xb8, PT ;  /* 0x000000b80000780c */ /* 0x000fe40003f64270 */
[----:B------:R-:W-:Y:S01]  /*92e0*/  ISETP.GT.AND P2, PT, R2, 0x8, P0 ;  /* 0x000000080200780c */ /* 0x000fe20000744270 */
[----:B------:R-:W-:Y:S01]  /*92f0*/  @P4 STG.E.U16 desc[UR50][R4.64+0x160], R112 ;  /* 0x0001607004004986 */ /* 0x000fe2000c101532 */
[----:B------:R-:W-:-:S02]  /*9300*/  ISETP.GT.AND P0, PT, R0, 0xb9, PT ;  /* 0x000000b90000780c */ /* 0x000fc40003f04270 */
[C---:B------:R-:W-:Y:S01]  /*9310*/  ISETP.GT.AND P4, PT, R2.reuse, RZ, P3 ;  /* 0x000000ff0200720c */ /* 0x040fe20001f84270 */
[----:B------:R-:W-:Y:S01]  /*9320*/  @P5 STG.E.U16 desc[UR50][R4.64+0x162], R113 ;  /* 0x0001627104005986 */ /* 0x000fe2000c101532 */
[C---:B------:R-:W-:Y:S02]  /*9330*/  ISETP.GT.AND P5, PT, R2.reuse, RZ, P0 ;  /* 0x000000ff0200720c */ /* 0x040fe400007a4270 */
[----:B------:R-:W-:Y:S02]  /*9340*/  F2FP.F16.F32.PACK_AB R114, RZ, R114 ;  /* 0x00000072ff72723e */ /* 0x000fe400000000ff */
[----:B------:R-:W-:Y:S02]  /*9350*/  F2FP.F16.F32.PACK_AB R115, RZ, R115 ;  /* 0x00000073ff73723e */ /* 0x000fe400000000ff */
        /* <DEDUP_REMOVED lines=58> */
[C---:B------:R-:W-:Y:S02]  /*9700*/  ISETP.GT.AND P1, PT, R2.reuse, 0x8, P2 ;  /* 0x000000080200780c */ /* 0x040fe40001724270 */
[----:B------:R-:W-:Y:S01]  /*9710*/  F2FP.F16.F32.PACK_AB R133, RZ, R133 ;  /* 0x00000085ff85723e */ /* 0x000fe200000000ff */
[----:B------:R-:W-:Y:S01]  /*9720*/  @P0 STG.E.U16 desc[UR50][R6.64+0x1a2], R131 ;  /* 0x0001a28306000986 */ /* 0x000fe2000c101532 */
[----:B------:R-:W-:-:S02]  /*9730*/  ISETP.GT.AND P2, PT, R2, 0x8, P3 ;  /* 0x000000080200780c */ /* 0x000fc40001f44270 */
[C---:B------:R-:W-:Y:S01]  /*9740*/  ISETP.GT.AND P3, PT, R0.reuse, 0xe0, PT ;  /* 0x000000e00000780c */ /* 0x040fe20003f64270 */
        /* <DEDUP_REMOVED lines=9> */
[----:B------:R-:W-:Y:S02]  /*97e0*/  F2FP.F16.F32.PACK_AB R137, RZ, R137 ;  /* 0x00000089ff89723e */ /* 0x000fe400000000ff */
[C---:B------:R-:W-:Y:S01]  /*97f0*/  ISETP.GT.AND P1, PT, R2.reuse, 0x8, P3 ;  /* 0x000000080200780c */ /* 0x040fe20001f24270 */
[----:B------:R-:W-:Y:S01]  /*9800*/  @P2 STG.E.U16 desc[UR50][R6.64+0x1b2], R135 ;  /* 0x0001b28706002986 */ /* 0x000fe2000c101532 */
[----:B------:R-:W-:Y:S02]  /*9810*/  ISETP.GT.AND P0, PT, R2, 0x8, P0 ;  /* 0x000000080200780c */ /* 0x000fe40000704270 */
[----:B------:R-:W-:Y:S01]  /*9820*/  F2FP.F16.F32.PACK_AB R138, RZ, R138 ;  /* 0x0000008aff8a723e */ /* 0x000fe200000000ff */
[----:B------:R-:W-:Y:S01]  /*9830*/  @P4 STG.E.U16 desc[UR50][R4.64+0x1c0], R136 ;  /* 0x0001c08804004986 */ /* 0x000fe2000c101532 */
[----:B------:R-:W-:-:S02]  /*9840*/  ISETP.GT.AND P4, PT, R0, 0xe8, PT ;  /* 0x000000e80000780c */ /* 0x000fc40003f84270 */
[----:B------:R-:W-:Y:S01]  /*9850*/  F2FP.F16.F32.PACK_AB R139, RZ, R139 ;  /* 0x0000008bff8b723e */ /* 0x000fe200000000ff */
[----:B------:R-:W-:Y:S01]  /*9860*/  @P5 STG.E.U16 desc[UR50][R4.64+0x1c2], R137 ;  /* 0x0001c28904005986 */ /* 0x000fe2000c101532 */
[----:B------:R-:W-:Y:S02]  /*9870*/  ISETP.GT.AND P5, PT, R0, 0xe9, PT ;  /* 0x000000e90000780c */ /* 0x000fe40003fa4270 */
[C---:B------:R-:W-:Y:S01]  /*9880*/  ISETP.GT.AND P2, PT, R2.reuse, RZ, P4 ;  /* 0x000000ff0200720c */ /* 0x040fe20002744270 */
[----:B------:R-:W-:Y:S01]  /*9890*/  @P1 STG.E.U16 desc[UR50][R6.64+0x1c0], R138 ;  /* 0x0001c08a06001986 */ /* 0x000fe2000c101532 */
[C---:B------:R-:W-:Y:S02]  /*98a0*/  ISETP.GT.AND P6, PT, R2.reuse, RZ, P5 ;  /* 0x000000ff0200720c */ /* 0x040fe40002fc4270 */
[----:B------:R-:W-:Y:S01]  /*98b0*/  ISETP.GT.AND P4, PT, R2, 0x8, P4 ;  /* 0x000000080200780c */ /* 0x000fe20002784270 */
[----:B------:R-:W-:Y:S01]  /*98c0*/  @P0 STG.E.U16 desc[UR50][R6.64+0x1c2], R139 ;  /* 0x0001c28b06000986 */ /* 0x000fe2000c101532 */
[----:B------:R-:W-:-:S02]  /*98d0*/  F2FP.F16.F32.PACK_AB R140, RZ, R140 ;  /* 0x0000008cff8c723e */ /* 0x000fc400000000ff */
[----:B------:R-:W-:Y:S02]  /*98e0*/  F2FP.F16.F32.PACK_AB R141, RZ, R141 ;  /* 0x0000008dff8d723e */ /* 0x000fe400000000ff */
[C---:B------:R-:W-:Y:S02]  /*98f0*/  ISETP.GT.AND P3, PT, R0.reuse, 0xf0, PT ;  /* 0x000000f00000780c */ /* 0x040fe40003f64270 */
[----:B------:R-:W-:Y:S01]  /*9900*/  F2FP.F16.F32.PACK_AB R142, RZ, R142 ;  /* 0x0000008eff8e723e */ /* 0x000fe200000000ff */
[----:B------:R-:W-:Y:S01]  /*9910*/  @P2 STG.E.U16 desc[UR50][R4.64+0x1d0], R140 ;  /* 0x0001d08c04002986 */ /* 0x000fe2000c101532 */
[----:B------:R-:W-:Y:S02]  /*9920*/  ISETP.GT.AND P2, PT, R0, 0xf1, PT ;  /* 0x000000f10000780c */ /* 0x000fe40003f44270 */
[----:B------:R-:W-:Y:S01]  /*9930*/  F2FP.F16.F32.PACK_AB R143, RZ, R143 ;  /* 0x0000008fff8f723e */ /* 0x000fe200000000ff */
[----:B------:R-:W-:Y:S01]  /*9940*/  @P6 STG.E.U16 desc[UR50][R4.64+0x1d2], R141 ;  /* 0x0001d28d04006986 */ /* 0x000fe2000c101532 */
[----:B------:R-:W-:-:S02]  /*9950*/  ISETP.GT.AND P6, PT, R2, 0x8, P5 ;  /* 0x000000080200780c */ /* 0x000fc40002fc4270 */
[C---:B------:R-:W-:Y:S01]  /*9960*/  ISETP.GT.AND P5, PT, R2.reuse, RZ, P3 ;  /* 0x000000ff0200720c */ /* 0x040fe20001fa4270 */
[----:B------:R-:W-:Y:S01]  /*9970*/  @P4 STG.E.U16 desc[UR50][R6.64+0x1d0], R142 ;  /* 0x0001d08e06004986 */ /* 0x000fe2000c101532 */
[C---:B------:R-:W-:Y:S02]  /*9980*/  ISETP.GT.AND P4, PT, R2.reuse, RZ, P2 ;  /* 0x000000ff0200720c */ /* 0x040fe40001784270 */
[----:B------:R-:W-:Y:S02]  /*9990*/  F2FP.F16.F32.PACK_AB R144, RZ, R144 ;  /* 0x00000090ff90723e */ /* 0x000fe400000000ff */
[----:B------:R-:W-:Y:S02]  /*99a0*/  ISETP.GT.AND P3, PT, R2, 0x8, P3 ;  /* 0x000000080200780c */ /* 0x000fe40001f64270 */
[C---:B------:R-:W-:Y:S02]  /*99b0*/  ISETP.GT.AND P0, PT, R0.reuse, 0xf9, PT ;  /* 0x000000f90000780c */ /* 0x040fe40003f04270 */
[----:B------:R-:W-:Y:S01]  /*99c0*/  ISETP.GT.AND P1, PT, R0, 0xf8, PT ;  /* 0x000000f80000780c */ /* 0x000fe20003f24270 */
[----:B------:R-:W-:Y:S01]  /*99d0*/  @P6 STG.E.U16 desc[UR50][R6.64+0x1d2], R143 ;  /* 0x0001d28f06006986 */ /* 0x000fe2000c101532 */
[----:B------:R-:W-:-:S02]  /*99e0*/  ISETP.GT.AND P2, PT, R2, 0x8, P2 ;  /* 0x000000080200780c */ /* 0x000fc40001744270 */
[C---:B------:R-:W-:Y:S01]  /*99f0*/  ISETP.GT.AND P6, PT, R2.reuse, RZ, P1 ;  /* 0x000000ff0200720c */ /* 0x040fe20000fc4270 */
[----:B------:R-:W-:Y:S01]  /*9a00*/  @P5 STG.E.U16 desc[UR50][R4.64+0x1e0], R144 ;  /* 0x0001e09004005986 */ /* 0x000fe2000c101532 */
[C---:B------:R-:W-:Y:S01]  /*9a10*/  ISETP.GT.AND P5, PT, R2.reuse, RZ, P0 ;  /* 0x000000ff0200720c */ /* 0x040fe200007a4270 */
[----:B------:R-:W-:Y:S01]  /*9a20*/  @P4 IMAD.MOV.U32 R3, RZ, RZ, R5 ;  /* 0x000000ffff034224 */ /* 0x000fe200078e0005 */
[C---:B------:R-:W-:Y:S02]  /*9a30*/  ISETP.GT.AND P1, PT, R2.reuse, 0x8, P1 ;  /* 0x000000080200780c */ /* 0x040fe40000f24270 */
[----:B------:R-:W-:Y:S01]  /*9a40*/  ISETP.GT.AND P0, PT, R2, 0x8, P0 ;  /* 0x000000080200780c */ /* 0x000fe20000704270 */
[----:B------:R-:W-:Y:S01]  /*9a50*/  @P4 IMAD.MOV.U32 R2, RZ, RZ, R4 ;  /* 0x000000ffff024224 */ /* 0x000fe200078e0004 */
[----:B------:R-:W-:Y:S02]  /*9a60*/  F2FP.F16.F32.PACK_AB R145, RZ, R145 ;  /* 0x00000091ff91723e */ /* 0x000fe400000000ff */
[----:B------:R-:W-:-:S02]  /*9a70*/  F2FP.F16.F32.PACK_AB R146, RZ, R146 ;  /* 0x00000092ff92723e */ /* 0x000fc400000000ff */
[----:B------:R-:W-:Y:S01]  /*9a80*/  F2FP.F16.F32.PACK_AB R147, RZ, R147 ;  /* 0x00000093ff93723e */ /* 0x000fe200000000ff */
[----:B------:R0:W-:Y:S01]  /*9a90*/  @P4 STG.E.U16 desc[UR50][R2.64+0x1e2], R145 ;  /* 0x0001e29102004986 */ /* 0x0001e2000c101532 */
[----:B------:R-:W-:Y:S02]  /*9aa0*/  F2FP.F16.F32.PACK_AB R148, RZ, R148 ;  /* 0x00000094ff94723e */ /* 0x000fe400000000ff */
[----:B------:R-:W-:Y:S02]  /*9ab0*/  F2FP.F16.F32.PACK_AB R149, RZ, R149 ;  /* 0x00000095ff95723e */ /* 0x000fe400000000ff */
[----:B------:R-:W-:Y:S02]  /*9ac0*/  F2FP.F16.F32.PACK_AB R150, RZ, R150 ;  /* 0x00000096ff96723e */ /* 0x000fe400000000ff */
[----:B------:R-:W-:Y:S01]  /*9ad0*/  F2FP.F16.F32.PACK_AB R151, RZ, R151 ;  /* 0x00000097ff97723e */ /* 0x000fe200000000ff */
[----:B0-----:R-:W-:Y:S02]  /*9ae0*/  @P3 IMAD.MOV.U32 R2, RZ, RZ, R6 ;  /* 0x000000ffff023224 */ /* 0x001fe400078e0006 */
[----:B------:R-:W-:-:S05]  /*9af0*/  @P3 IMAD.MOV.U32 R3, RZ, RZ, R7 ;  /* 0x000000ffff033224 */ /* 0x000fca00078e0007 */
[----:B------:R0:W-:Y:S02]  /*9b00*/  @P3 STG.E.U16 desc[UR50][R2.64+0x1e0], R146 ;  /* 0x0001e09202003986 */ /* 0x0001e4000c101532 */
[----:B0-----:R-:W-:Y:S02]  /*9b10*/  @P2 IMAD.MOV.U32 R2, RZ, RZ, R6 ;  /* 0x000000ffff022224 */ /* 0x001fe400078e0006 */
[----:B------:R-:W-:-:S05]  /*9b20*/  @P2 IMAD.MOV.U32 R3, RZ, RZ, R7 ;  /* 0x000000ffff032224 */ /* 0x000fca00078e0007 */
[----:B------:R0:W-:Y:S02]  /*9b30*/  @P2 STG.E.U16 desc[UR50][R2.64+0x1e2], R147 ;  /* 0x0001e29302002986 */ /* 0x0001e4000c101532 */
[----:B0-----:R-:W-:Y:S02]  /*9b40*/  @P6 IMAD.MOV.U32 R2, RZ, RZ, R4 ;  /* 0x000000ffff026224 */ /* 0x001fe400078e0004 */
[----:B------:R-:W-:-:S05]  /*9b50*/  @P6 IMAD.MOV.U32 R3, RZ, RZ, R5 ;  /* 0x000000ffff036224 */ /* 0x000fca00078e0005 */
[----:B------:R0:W-:Y:S04]  /*9b60*/  @P6 STG.E.U16 desc[UR50][R2.64+0x1f0], R148 ;  /* 0x0001f09402006986 */ /* 0x0001e8000c101532 */
[----:B------:R1:W-:Y:S01]  /*9b70*/  @P5 STG.E.U16 desc[UR50][R4.64+0x1f2], R149 ;  /* 0x0001f29504005986 */ /* 0x0003e2000c101532 */
[----:B0-----:R-:W-:Y:S02]  /*9b80*/  @P1 IMAD.MOV.U32 R2, RZ, RZ, R6 ;  /* 0x000000ffff021224 */ /* 0x001fe400078e0006 */
[----:B------:R-:W-:-:S05]  /*9b90*/  @P1 IMAD.MOV.U32 R3, RZ, RZ, R7 ;  /* 0x000000ffff031224 */ /* 0x000fca00078e0007 */
[----:B------:R1:W-:Y:S04]  /*9ba0*/  @P1 STG.E.U16 desc[UR50][R2.64+0x1f0], R150 ;  /* 0x0001f09602001986 */ /* 0x0003e8000c101532 */
[----:B------:R1:W-:Y:S02]  /*9bb0*/  @P0 STG.E.U16 desc[UR50][R6.64+0x1f2], R151 ;  /* 0x0001f29706000986 */ /* 0x0003e4000c101532 */
.L_x_285:
[----:B------:R-:W-:Y:S05]  /*9bc0*/  BSYNC B0 ;  /* 0x0000000000007941 */ /* 0x000fea0003800000 */
.L_x_31:
[----:B-1----:R-:W-:Y:S01]  /*9bd0*/  IMAD.U32 R2, RZ, RZ, UR36 ;  /* 0x00000024ff027e24 */ /* 0x002fe2000f8e00ff */
[----:B------:R-:W-:Y:S01]  /*9be0*/  ULDC.64 UR4, c[0x0][0x650] ;  /* 0x0001940000047ab9 */ /* 0x000fe20000000a00 */
[----:B0-----:R-:W-:Y:S01]  /*9bf0*/  IMAD.U32 R0, RZ, RZ, UR40 ;  /* 0x00000028ff007e24 */ /* 0x001fe2000f8e00ff */
[----:B------:R0:W-:Y:S01]  /*9c00*/  SYNCS.ARRIVE.TRANS64.A1T0 RZ, [R158+UR47], RZ ;  /* 0x000000ff9eff79a7 */ /* 0x0001e2000810002f */
[----:B------:R-:W-:Y:S01]  /*9c10*/  IMAD.U32 R3, RZ, RZ, UR37 ;  /* 0x00000025ff037e24 */ /* 0x000fe2000f8e00ff */
[C---:B------:R-:W-:Y:S01]  /*9c20*/  LEA R16, P0, R2.reuse, R16, 0x1 ;  /* 0x0000001002107211 */ /* 0x040fe200078008ff */
[----:B-----5:R-:W-:Y:S02]  /*9c30*/  IMAD.MOV.U32 R18, RZ, RZ, -0x1 ;  /* 0xffffffffff127424 */ /* 0x020fe400078e00ff */
[----:B------:R-:W-:Y:S01]  /*9c40*/  IMAD.MOV.U32 R19, RZ, RZ, -0x1 ;  /* 0xffffffffff137424 */ /* 0x000fe200078e00ff */
[----:B------:R-:W-:Y:S01]  /*9c50*/  LEA.HI.X R17, R2, R17, R0, 0x1, P0 ;  /* 0x0000001102117211 */ /* 0x000fe200000f0c00 */
[----:B------:R-:W-:Y:S01]  /*9c60*/  IMAD.MOV.U32 R2, RZ, RZ, -0x1 ;  /* 0xffffffffff027424 */ /* 0x000fe200078e00ff */
[----:B------:R-:W-:-:S02]  /*9c70*/  ISETP.GE.U32.AND P0, PT, R16, UR4, PT ;  /* 0x0000000410007c0c */ /* 0x000fc4000bf06070 */
[----:B------:R-:W-:Y:S02]  /*9c80*/  PRMT R0, RZ, 0x7610, R0 ;  /* 0x00007610ff007816 */ /* 0x000fe40000000000 */
[----:B------:R-:W-:-:S13]  /*9c90*/  ISETP.GE.U32.AND.EX P0, PT, R17, UR5, PT, P0 ;  /* 0x0000000511007c0c */ /* 0x000fda000bf06100 */
[----:B0-----:R-:W-:Y:S05]  /*9ca0*/  @P0 BRA `(.L_x_286) ;  /* 0x00000004008c0947 */ /* 0x001fea0003800000 */
[----:B------:R-:W0:Y:S01]  /*9cb0*/  S2UR UR7, SR_CTAID.X ;  /* 0x00000000000779c3 */ /* 0x000e220000002500 */
[----:B------:R-:W-:Y:S01]  /*9cc0*/  ULDC.64 UR4, c[0x0][0x628] ;  /* 0x00018a0000047ab9 */ /* 0x000fe20000000a00 */
[----:B------:R-:W-:Y:S01]  /*9cd0*/  ULDC UR6, c[0x0][0x150] ;  /* 0x0000540000067ab9 */ /* 0x000fe20000000800 */
[----:B------:R-:W-:Y:S01]  /*9ce0*/  ISETP.NE.U32.AND P0, PT, RZ, UR4, PT ;  /* 0x00000004ff007c0c */ /* 0x000fe2000bf05070 */
[----:B------:R-:W-:Y:S01]  /*9cf0*/  ULDC UR15, c[0x0][0x630] ;  /* 0x00018c00000f7ab9 */ /* 0x000fe20000000800 */
[C---:B------:R-:W-:Y:S01]  /*9d00*/  R2UR UR16, R16.reuse ;  /* 0x00000000101072ca */ /* 0x040fe200000e0000 */
[----:B------:R-:W-:Y:S01]  /*9d10*/  ULDC UR18, c[0x0][0x154] ;  /* 0x0000550000127ab9 */ /* 0x000fe20000000800 */
[----:B------:R-:W-:Y:S01]  /*9d20*/  ISETP.NE.AND.EX P0, PT, RZ, UR5, PT, P0 ;  /* 0x00000005ff007c0c */ /* 0x000fe2000bf05300 */
[----:B------:R-:W1:Y:S01]  /*9d30*/  S2UR UR19, SR_CTAID.Y ;  /* 0x00000000001379c3 */ /* 0x000e620000002600 */
[----:B------:R-:W-:Y:S02]  /*9d40*/  R2UR UR17, R17 ;  /* 0x00000000111172ca */ /* 0x000fe400000e0000 */
[----:B------:R-:W-:-:S02]  /*9d50*/  R2UR UR12, R16 ;  /* 0x00000000100c72ca */ /* 0x000fc400000e0000 */
[----:B------:R-:W-:Y:S02]  /*9d60*/  R2UR UR13, R17 ;  /* 0x00000000110d72ca */ /* 0x000fe400000e0000 */
[----:B0-----:R-:W-:-:S05]  /*9d70*/  I2FP.F32.U32 R0, UR7 ;  /* 0x0000000700007c45 */ /* 0x001fca0008201000 */
[----:B------:R-:W-:-:S04]  /*9d80*/  FMUL R0, R0, UR6 ;  /* 0x0000000600007c20 */ /* 0x000fc80008400000 */
[----:B------:R0:W0:Y:S01]  /*9d90*/  F2I.U32.TRUNC.NTZ R2, R0 ;  /* 0x0000000000027305 */ /* 0x000022000020f000 */
[----:B-1----:R-:W-:Y:S05]  /*9da0*/  @!P0 BRA `(.L_x_287) ;  /* 0x0000000000308947 */ /* 0x002fea0003800000 */
        /* <DEDUP_REMOVED lines=12> */
.L_x_287:
[----:B------:R-:W-:Y:S01]  /*9e70*/  USHF.R.U64 UR6, UR12, UR15, UR13 ;  /* 0x0000000f0c067299 */ /* 0x000fe2000800120d */
[----:B0-----:R-:W-:Y:S01]  /*9e80*/  I2FP.F32.U32 R0, UR19 ;  /* 0x0000001300007c45 */ /* 0x001fe20008201000 */
[----:B------:R-:W-:Y:S01]  /*9e90*/  USHF.R.U32.HI UR4, URZ, UR15, UR13 ;  /* 0x0000000f3f047299 */ /* 0x000fe2000801160d */
[----:B------:R-:W-:Y:S01]  /*9ea0*/  R2UR UR14, R2 ;  /* 0x00000000020e72ca */ /* 0x000fe200000e0000 */
[----:B------:R-:W-:Y:S02]  /*9eb0*/  UIADD3 UR9, UP0, URZ, -UR6, URZ ;  /* 0x800000063f097290 */ /* 0x000fe4000ff1e03f */
[----:B------:R-:W-:Y:S01]  /*9ec0*/  FMUL R0, R0, UR18 ;  /* 0x0000001200007c20 */ /* 0x000fe20008400000 */
[----:B------:R-:W-:Y:S01]  /*9ed0*/  ULDC.64 UR12, c[0x0][0x620] ;  /* 0x00018800000c7ab9 */ /* 0x000fe20000000a00 */
[----:B------:R-:W-:Y:S01]  /*9ee0*/  UIADD3.X UR4, URZ, ~UR4, URZ, UP0, !UPT ;  /* 0x800000043f047290 */ /* 0x000fe200087fe43f */
[----:B------:R-:W-:Y:S01]  /*9ef0*/  UMOV UR10, UR16 ;  /* 0x00000010000a7c82 */ /* 0x000fe20008000000 */
[----:B------:R-:W-:-:S02]  /*9f00*/  UMOV UR11, UR17 ;  /* 0x00000011000b7c82 */ /* 0x000fc40008000000 */
[----:B------:R-:W0:Y:S01]  /*9f10*/  F2I.U32.TRUNC.NTZ R0, R0 ;  /* 0x0000000000007305 */ /* 0x000e22000020f000 */
[----:B------:R-:W-:Y:S02]  /*9f20*/  UIMAD UR4, UR4, UR12, URZ ;  /* 0x0000000c040472a4 */ /* 0x000fe4000f8e023f */
        /* <DEDUP_REMOVED lines=9> */
[----:B------:R-:W-:Y:S01]  /*9fc0*/  USHF.R.U64 UR12, UR10, UR13, UR11 ;  /* 0x0000000d0a0c7299 */ /* 0x000fe2000800120b */
[----:B0-----:R-:W-:Y:S01]  /*9fd0*/  R2UR UR16, R0 ;  /* 0x00000000001072ca */ /* 0x001fe200000e0000 */
[----:B------:R-:W-:Y:S01]  /*9fe0*/  USHF.R.U32.HI UR10, URZ, UR13, UR11 ;  /* 0x0000000d3f0a7299 */ /* 0x000fe2000801160b */
[----:B------:R-:W-:Y:S01]  /*9ff0*/  ISETP.NE.AND.EX P0, PT, RZ, UR5, PT, P0 ;  /* 0x00000005ff007c0c */ /* 0x000fe2000bf05300 */
[----:B------:R-:W-:Y:S01]  /*a000*/  ULDC UR17, c[0x0][0x608] ;  /* 0x0001820000117ab9 */ /* 0x000fe20000000800 */
[----:B------:R-:W-:-:S02]  /*a010*/  ULOP3.LUT UR23, URZ, UR18, URZ, 0x33, !UPT ;  /* 0x000000123f177292 */ /* 0x000fc4000f8e333f */
[----:B------:R-:W-:Y:S02]  /*a020*/  USHF.R.U64 UR18, UR12, UR17, UR10 ;  /* 0x000000110c127299 */ /* 0x000fe4000800120a */
[----:B------:R-:W-:Y:S01]  /*a030*/  USHF.R.U32.HI UR10, URZ, UR17, UR10 ;  /* 0x000000113f0a7299 */ /* 0x000fe2000801160a */
[----:B------:R-:W-:Y:S01]  /*a040*/  UMOV UR20, 0x1 ;  /* 0x0000000100147882 */ /* 0x000fe20000000000 */
[----:B------:R-:W-:Y:S02]  /*a050*/  UIADD3 UR14, -UR14, URZ, URZ ;  /* 0x0000003f0e0e7290 */ /* 0x000fe4000fffe13f */
[----:B------:R-:W-:Y:S02]  /*a060*/  USHF.L.U32 UR13, UR20, UR22, URZ ;  /* 0x00000016140d7299 */ /* 0x000fe4000800063f */
[----:B------:R-:W-:Y:S01]  /*a070*/  USHF.R.U64 UR20, UR18, UR22, UR10 ;  /* 0x0000001612147299 */ /* 0x000fe2000800120a */
[----:B------:R-:W-:Y:S01]  /*a080*/  ULDC UR15, c[0x0][0x144] ;  /* 0x00005100000f7ab9 */ /* 0x000fe20000000800 */
[----:B------:R-:W-:Y:S01]  /*a090*/  ULDC UR8, c[0x0][0x600] ;  /* 0x0001800000087ab9 */ /* 0x000fe20000000800 */
[----:B------:R-:W-:-:S02]  /*a0a0*/  UIADD3 UR21, -UR16, URZ, URZ ;  /* 0x0000003f10157290 */ /* 0x000fc4000fffe13f */
[----:B------:R-:W-:Y:S02]  /*a0b0*/  USHF.R.U32.HI UR17, URZ, UR22, UR10 ;  /* 0x000000163f117299 */ /* 0x000fe4000801160a */
[----:B------:R-:W-:Y:S02]  /*a0c0*/  UIADD3 UR9, UR8, -0x1, URZ ;  /* 0xffffffff08097890 */ /* 0x000fe4000fffe03f */
        /* <DEDUP_REMOVED lines=16> */
.L_x_288:
[----:B------:R-:W-:Y:S01]  /*a1d0*/  UISETP.NE.AND UP0, UPT, UR39, URZ, UPT ;  /* 0x0000003f2700728c */ /* 0x000fe2000bf05270 */
[----:B------:R-:W-:Y:S01]  /*a1e0*/  IMAD.MOV.U32 R0, RZ, RZ, 0x1 ;  /* 0x00000001ff007424 */ /* 0x000fe200078e00ff */
[----:B------:R-:W-:Y:S01]  /*a1f0*/  USHF.R.U64 UR4, UR16, UR24, UR17 ;  /* 0x0000001810047299 */ /* 0x000fe20008001211 */
[----:B------:R-:W-:Y:S01]  /*a200*/  IMAD.U32 R19, RZ, RZ, UR6 ;  /* 0x00000006ff137e24 */ /* 0x000fe2000f8e00ff */
[----:B------:R-:W-:Y:S02]  /*a210*/  ULOP3.LUT UR18, UR18, UR23, URZ, 0xc0, !UPT ;  /* 0x0000001712127292 */ /* 0x000fe4000f8ec03f */
[----:B------:R-:W-:Y:S02]  /*a220*/  UIADD3 UR5, -UR4, URZ, URZ ;  /* 0x0000003f04057290 */ /* 0x000fe4000fffe13f */
[----:B------:R-:W-:Y:S02]  /*a230*/  ULOP3.LUT UR9, UR12, UR9, URZ, 0xc0, !UPT ;  /* 0x000000090c097292 */ /* 0x000fe4000f8ec03f */
[----:B------:R-:W-:-:S02]  /*a240*/  UIMAD UR4, UR13, UR4, UR18 ;  /* 0x000000040d0472a4 */ /* 0x000fc4000f8e0212 */
[----:B------:R-:W-:Y:S02]  /*a250*/  @UP0 UIMAD UR22, UR26, UR21, UR19 ;  /* 0x000000151a1602a4 */ /* 0x000fe4000f8e0213 */
[----:B------:R-:W-:Y:S01]  /*a260*/  UIMAD UR5, UR5, UR25, UR20 ;  /* 0x00000019050572a4 */ /* 0x000fe2000f8e0214 */
[----:B------:R-:W-:Y:S02]  /*a270*/  ULDC UR7, c[0x0][0x610] ;  /* 0x0001840000077ab9 */ /* 0x000fe40000000800 */
[----:B------:R-:W-:Y:S02]  /*a280*/  UIMAD UR4, UR4, UR7, UR22 ;  /* 0x00000007040472a4 */ /* 0x000fe4000f8e0216 */
[----:B------:R-:W-:-:S04]  /*a290*/  UIMAD UR5, UR5, UR8, UR9 ;  /* 0x00000008050572a4 */ /* 0x000fc8000f8e0209 */
[----:B------:R-:W-:Y:S02]  /*a2a0*/  USEL UR7, UR5, UR4, !UP0 ;  /* 0x0000000405077287 */ /* 0x000fe4000c000000 */
[----:B------:R-:W-:-:S04]  /*a2b0*/  USEL UR4, UR4, UR5, !UP0 ;  /* 0x0000000504047287 */ /* 0x000fc8000c000000 */
[----:B------:R-:W-:Y:S02]  /*a2c0*/  IMAD.U32 R2, RZ, RZ, UR7 ;  /* 0x00000007ff027e24 */ /* 0x000fe4000f8e00ff */
[----:B------:R-:W-:-:S07]  /*a2d0*/  IMAD.U32 R18, RZ, RZ, UR4 ;  /* 0x00000004ff127e24 */ /* 0x000fce000f8e00ff */
.L_x_286:
[----:B------:R-:W-:Y:S02]  /*a2e0*/  LOP3.LUT P0, RZ, R0, 0xff, RZ, 0xc0, !PT ;  /* 0x000000ff00ff7812 */ /* 0x000fe4000780c0ff */
[----:B------:R-:W-:-:S11]  /*a2f0*/  LOP3.LUT R166, R166, 0x1, RZ, 0x3c, !PT ;  /* 0x00000001a6a67812 */ /* 0x000fd600078e3cff */
[----:B------:R-:W-:Y:S05]  /*a300*/  @P0 BRA `(.L_x_289) ;  /* 0xffffff7000900947 */ /* 0x000fea000383ffff */
[----:B------:R-:W-:Y:S05]  /*a310*/  EXIT ;  /* 0x000000000000794d */ /* 0x000fea0003800000 */
.L_x_12:
[----:B------:R-:W-:-:S08]  /*a320*/  ISETP.NE.AND P0, PT, RZ, UR8, PT ;  /* 0x00000008ff007c0c */ /* 0x000fd0000bf05270 */
[----:B-----5:R-:W0:-:S00]  /*a330*/  USETMAXREG.DEALLOC.CTAPOOL 0x28 ;  /* 0x00000028000079c8 */ /* 0x020e0000080e0500 */
[----:B------:R-:W-:Y:S05]  /*a340*/  @P0 EXIT ;  /* 0x000000000000094d */ /* 0x000fea0003800000 */
[----:B0-----:R-:W-:Y:S01]  /*a350*/  LOP3.LUT P0, RZ, R5, 0xff, RZ, 0xc0, !PT ;  /* 0x000000ff05ff7812 */ /* 0x001fe2000780c0ff */
[----:B------:R-:W-:Y:S02]  /*a360*/  IMAD.MOV.U32 R8, RZ, RZ, 0x1 ;  /* 0x00000001ff087424 */ /* 0x000fe400078e00ff */
[----:B------:R-:W-:-:S10]  /*a370*/  IMAD.MOV.U32 R0, RZ, RZ, RZ ;  /* 0x000000ffff007224 */ /* 0x000fd400078e00ff */
[----:B------:R-:W-:Y:S05]  /*a380*/  @!P0 BRA `(.L_x_290) ;  /* 0x0000000c00148947 */ /* 0x000fea0003800000 */
[----:B------:R-:W-:Y:S01]  /*a390*/  LOP3.LUT P0, RZ, R4, 0x1f, RZ, 0xc0, !PT ;  /* 0x0000001f04ff7812 */ /* 0x000fe2000780c0ff */
[----:B------:R-:W-:Y:S01]  /*a3a0*/  ULDC UR5, c[0x0][0x658] ;  /* 0x0001960000057ab9 */ /* 0x000fe20000000800 */
[----:B------:R-:W-:Y:S01]  /*a3b0*/  UMOV UR6, 0xffffffff ;  /* 0xffffffff00067882 */ /* 0x000fe20000000000 */
[----:B------:R-:W-:Y:S01]  /*a3c0*/  BSSY B0, `(.L_x_290) ;  /* 0x00000c1000007945 */ /* 0x000fe20003800000 */
[----:B------:R-:W-:Y:S01]  /*a3d0*/  USHF.L.U32 UR6, UR6, UR5, URZ ;  /* 0x0000000506067299 */ /* 0x000fe2000800063f */
[C---:B------:R-:W-:Y:S01]  /*a3e0*/  ISETP.NE.AND P3, PT, R3.reuse, RZ, PT ;  /* 0x000000ff0300720c */ /* 0x040fe20003f65270 */
[----:B------:R-:W-:Y:S01]  /*a3f0*/  IMAD.MOV.U32 R9, RZ, RZ, 0x1 ;  /* 0x00000001ff097424 */ /* 0x000fe200078e00ff */
[----:B------:R-:W-:Y:S01]  /*a400*/  ISETP.NE.OR P0, PT, R3, RZ, !P0 ;  /* 0x000000ff0300720c */ /* 0x000fe20004705670 */
[----:B------:R-:W-:Y:S01]  /*a410*/  IMAD.MOV.U32 R8, RZ, RZ, 0x1 ;  /* 0x00000001ff087424 */ /* 0x000fe200078e00ff */
[----:B------:R-:W-:Y:S01]  /*a420*/  ULDC UR4, c[0x0][0x600] ;  /* 0x0001800000047ab9 */ /* 0x000fe20000000800 */
[----:B------:R-:W-:Y:S01]  /*a430*/  IMAD.MOV.U32 R0, RZ, RZ, RZ ;  /* 0x000000ffff007224 */ /* 0x000fe200078e00ff */
[----:B------:R-:W-:Y:S01]  /*a440*/  UMOV UR7, 0x1 ;  /* 0x0000000100077882 */ /* 0x000fe20000000000 */
[----:B------:R-:W-:-:S02]  /*a450*/  UIADD3 UR19, UR38, 0x1, URZ ;  /* 0x0000000126137890 */ /* 0x000fc4000fffe03f */
[----:B------:R-:W-:Y:S02]  /*a460*/  ULOP3.LUT UR22, UR41, 0x2, URZ, 0xfc, !UPT ;  /* 0x0000000229167892 */ /* 0x000fe4000f8efc3f */
[----:B------:R-:W-:Y:S02]  /*a470*/  UIADD3 UR4, UR4, -0x1, URZ ;  /* 0xffffffff04047890 */ /* 0x000fe4000fffe03f */
[----:B------:R-:W-:Y:S02]  /*a480*/  USHF.L.U32 UR5, UR7, UR5, URZ ;  /* 0x0000000507057299 */ /* 0x000fe4000800063f */
[----:B------:R-:W-:Y:S01]  /*a490*/  ULOP3.LUT UR6, URZ, UR6, URZ, 0x33, !UPT ;  /* 0x000000063f067292 */ /* 0x000fe2000f8e333f */
[----:B------:R-:W-:-:S11]  /*a4a0*/  ULDC.64 UR20, c[0x0][0x198] ;  /* 0x0000660000147ab9 */ /* 0x000fd60000000a00 */
.L_x_302:
[----:B------:R-:W-:-:S03]  /*a4b0*/  UMOV UR7, 0xffffffff ;  /* 0xffffffff00077882 */ /* 0x000fc60000000000 */
[----:B------:R-:W-:Y:S05]  /*a4c0*/  BRA.DIV UR7, `(.L_x_291) ;  /* 0x0000000e07dc7947 */ /* 0x000fea000b800000 */
[----:B------:R-:W-:-:S13]  /*a4d0*/  ELECT P6, URZ, PT ;  /* 0x00000000003f782f */ /* 0x000fda00038c0000 */
.L_x_315:
[----:B------:R-:W0:Y:S01]  /*a4e0*/  LDC R3, c[0x0][0x28c] ;  /* 0x0000a300ff037b82 */ /* 0x000e220000000800 */
[----:B------:R-:W-:Y:S01]  /*a4f0*/  BSSY B1, `(.L_x_292) ;  /* 0x0000038000017945 */ /* 0x000fe20003800000 */
[----:B0-----:R-:W-:-:S13]  /*a500*/  ISETP.LT.OR P6, PT, R3, 0x1, !P6 ;  /* 0x000000010300780c */ /* 0x001fda00077c1670 */
[----:B------:R-:W-:Y:S05]  /*a510*/  @P6 BRA `(.L_x_293) ;  /* 0x0000000000d46947 */ /* 0x000fea0003800000 */
[----:B------:R-:W-:Y:S02]  /*a520*/  IMAD.SHL.U32 R6, R2, 0x100, RZ ;  /* 0x0000010002067824 */ /* 0x000fe400078e00ff */
[----:B------:R-:W-:Y:S02]  /*a530*/  IMAD.SHL.U32 R18, R18, 0x40, RZ ;  /* 0x0000004012127824 */ /* 0x000fe400078e00ff */
[----:B------:R-:W-:Y:S02]  /*a540*/  IMAD.MOV.U32 R11, RZ, RZ, RZ ;  /* 0x000000ffff0b7224 */ /* 0x000fe400078e00ff */
[----:B------:R-:W-:Y:S02]  /*a550*/  IMAD.U32 R12, RZ, RZ, UR19 ;  /* 0x00000013ff0c7e24 */ /* 0x000fe4000f8e00ff */
[----:B------:R-:W-:Y:S02]  /*a560*/  IMAD.MOV.U32 R2, RZ, RZ, R8 ;  /* 0x000000ffff027224 */ /* 0x000fe400078e0008 */
[----:B------:R-:W-:-:S07]  /*a570*/  IMAD.MOV.U32 R3, RZ, RZ, R0 ;  /* 0x000000ffff037224 */ /* 0x000fce00078e0000 */
.L_x_297:
[----:B------:R-:W0:Y:S01]  /*a580*/  S2R R5, SR_CgaCtaId ;  /* 0x0000000000057919 */ /* 0x000e220000008800 */
[----:B------:R-:W-:-:S04]  /*a590*/  MOV R4, 0x400 ;  /* 0x0000040000047802 */ /* 0x000fc80000000f00 */
[----:B0-----:R-:W-:Y:S02]  /*a5a0*/  LEA R10, R5, R4, 0x18 ;  /* 0x00000004050a7211 */ /* 0x001fe400078ec0ff */
[----:B------:R-:W-:Y:S01]  /*a5b0*/  SHF.L.U32 R4, R2, 0x1f, RZ ;  /* 0x0000001f02047819 */ /* 0x000fe200000006ff */
[----:B------:R-:W0:Y:S02]  /*a5c0*/  @!P3 LDC R5, c[0x0][0x500] ;  /* 0x00014000ff05bb82 */ /* 0x000e240000000800 */
[----:B------:R-:W-:-:S04]  /*a5d0*/  IMAD R7, R3, 0x8, R10 ;  /* 0x0000000803077824 */ /* 0x000fc800078e020a */
[----:B------:R-:W1:Y:S02]  /*a5e0*/  SYNCS.PHASECHK.TRANS64.TRYWAIT P1, [R7+URZ+0x20], R4 ;  /* 0x00002004070075a7 */ /* 0x000e64000802017f */
[----:B-1----:R-:W-:Y:S05]  /*a5f0*/  @!P1 BRA `(.L_x_294) ;  /* 0x0000000c00b09947 */ /* 0x002fea0003800000 */
.L_x_316:
[----:B------:R-:W-:Y:S01]  /*a600*/  UPRMT UR7, UR22, 0x9910, URZ ;  /* 0x0000991016077896 */ /* 0x000fe2000800003f */
[----:B0-----:R0:W-:Y:S03]  /*a610*/  @!P3 SYNCS.ARRIVE.TRANS64 RZ, [R7+URZ], R5 ;  /* 0x0000000507ffb9a7 */ /* 0x0011e6000800003f */
[----:B------:R-:W-:-:S06]  /*a620*/  UISETP.NE.AND UP0, UPT, UR7, 0x2, UPT ;  /* 0x000000020700788c */ /* 0x000fcc000bf05270 */
[----:B------:R-:W-:-:S13]  /*a630*/  PLOP3.LUT P1, PT, PT, PT, UP0, 0x80, 0x0 ;  /* 0x000000000000781c */ /* 0x000fda0003f2f008 */
[----:B0-----:R-:W-:Y:S05]  /*a640*/  @P1 BRA `(.L_x_295) ;  /* 0x0000000000041947 */ /* 0x001fea0003800000 */
[----:B------:R-:W-:Y:S01]  /*a650*/  BPT.TRAP 0x1 ;  /* 0x000000040000795c */ /* 0x000fe20000300000 */
.L_x_295:
[----:B------:R-:W-:Y:S05]  /*a660*/  @P0 BRA `(.L_x_296) ;  /* 0x0000000000040947 */ /* 0x000fea0003800000 */
[----:B------:R-:W-:Y:S01]  /*a670*/  BPT.TRAP 0x1 ;  /* 0x000000040000795c */ /* 0x000fe20000300000 */
.L_x_296:
[--C-:B-1----:R-:W-:Y:S01]  /*a680*/  IMAD R4, R3, 0x1000, R10.reuse ;  /* 0x0000100003047824 */ /* 0x102fe200078e020a */
[----:B------:R-:W-:Y:S01]  /*a690*/  R2UR UR9, R7 ;  /* 0x00000000070972ca */ /* 0x000fe200000e0000 */
[C---:B------:R-:W-:Y:S01]  /*a6a0*/  IMAD R10, R3.reuse, 0x4000, R10 ;  /* 0x00004000030a7824 */ /* 0x040fe200078e020a */
[----:B------:R-:W-:Y:S01]  /*a6b0*/  UIADD3 UR14, UP0, UR20, 0xf0, URZ ;  /* 0x000000f0140e7890 */ /* 0x000fe2000ff1e03f */
[----:B------:R-:W-:Y:S01]  /*a6c0*/  VIADD R12, R12, 0xffffffff ;  /* 0xffffffff0c0c7836 */ /* 0x000fe20000000000 */
[----:B------:R-:W-:Y:S01]  /*a6d0*/  R2UR UR7, R4 ;  /* 0x00000000040772ca */ /* 0x000fe200000e0000 */
[----:B------:R-:W-:Y:S01]  /*a6e0*/  UIADD3 UR24, UP1, UR20, 0x1f0, URZ ;  /* 0x000001f014187890 */ /* 0x000fe2000ff3e03f */
[----:B------:R-:W-:Y:S01]  /*a6f0*/  R2UR UR8, R10 ;  /* 0x000000000a0872ca */ /* 0x000fe200000e0000 */
[----:B------:R-:W-:Y:S01]  /*a700*/  UIADD3.X UR15, URZ, UR21, URZ, UP0, !UPT ;  /* 0x000000153f0f7290 */ /* 0x000fe200087fe43f */
[----:B------:R-:W-:Y:S01]  /*a710*/  R2UR UR11, R18 ;  /* 0x00000000120b72ca */ /* 0x000fe200000e0000 */
[----:B------:R-:W-:Y:S01]  /*a720*/  VIADD R3, R3, 0x1 ;  /* 0x0000000103037836 */ /* 0x000fe20000000000 */
[----:B------:R-:W-:Y:S01]  /*a730*/  R2UR UR10, R11 ;  /* 0x000000000b0a72ca */ /* 0x000fe200000e0000 */
[----:B------:R-:W-:Y:S01]  /*a740*/  UIADD3.X UR25, URZ, UR21, URZ, UP1, !UPT ;  /* 0x000000153f197290 */ /* 0x000fe20008ffe43f */
[----:B------:R-:W-:Y:S01]  /*a750*/  R2UR UR12, R19 ;  /* 0x00000000130c72ca */ /* 0x000fe200000e0000 */
[----:B------:R-:W-:Y:S01]  /*a760*/  UMOV UR16, 0x0 ;  /* 0x0000000000107882 */ /* 0x000fe20000000000 */
[----:B------:R-:W-:Y:S01]  /*a770*/  R2UR UR18, R6 ;  /* 0x00000000061272ca */ /* 0x000fe200000e0000 */
[----:B------:R-:W-:Y:S01]  /*a780*/  UMOV UR17, 0x10000000 ;  /* 0x1000000000117882 */ /* 0x000fe20000000000 */
[----:B------:R-:W-:Y:S01]  /*a790*/  ISETP.GT.AND P2, PT, R12, 0x1, PT ;  /* 0x000000010c00780c */ /* 0x000fe20003f44270 */
[----:B------:R-:W-:Y:S01]  /*a7a0*/  UIADD3 UR7, UR7, 0x180, URZ ;  /* 0x0000018007077890 */ /* 0x000fe2000fffe03f */
[----:B------:R-:W-:Y:S01]  /*a7b0*/  ISETP.NE.AND P1, PT, R3, 0x4, PT ;  /* 0x000000040300780c */ /* 0x000fe20003f25270 */
[----:B------:R-:W-:Y:S01]  /*a7c0*/  UIADD3 UR13, UR8, 0x4180, URZ ;  /* 0x00004180080d7890 */ /* 0x000fe2000fffe03f */
[----:B------:R-:W-:-:S02]  /*a7d0*/  VIADD R11, R11, 0x20 ;  /* 0x000000200b0b7836 */ /* 0x000fc40000000000 */
[----:B------:R-:W-:Y:S02]  /*a7e0*/  SEL R5, RZ, 0x1, P1 ;  /* 0x00000001ff057807 */ /* 0x000fe40000800000 */
[----:B------:R-:W-:Y:S01]  /*a7f0*/  UMOV UR8, UR7 ;  /* 0x0000000700087c82 */ /* 0x000fe20008000000 */
[----:B------:R-:W-:Y:S01]  /*a800*/  SEL R3, R3, RZ, P1 ;  /* 0x000000ff03037207 */ /* 0x000fe20000800000 */
[----:B------:R0:W-:Y:S01]  /*a810*/  UTMALDG.3D [UR8], [UR14], desc[UR16] ;  /* 0x000010080e0075b4 */ /* 0x0001e20008011000 */
[----:B------:R-:W-:Y:S01]  /*a820*/  LOP3.LUT R2, R2, R5, RZ, 0x3c, !PT ;  /* 0x0000000502027212 */ /* 0x000fe200078e3cff */
[----:B0-----:R-:W-:Y:S01]  /*a830*/  UMOV UR8, UR13 ;  /* 0x0000000d00087c82 */ /* 0x001fe20008000000 */
[----:B------:R-:W-:Y:S02]  /*a840*/  UMOV UR11, UR18 ;  /* 0x00000012000b7c82 */ /* 0x000fe40008000000 */
[----:B------:R0:W-:Y:S02]  /*a850*/  UTMALDG.3D [UR8], [UR24], desc[UR16] ;  /* 0x00001008180075b4 */ /* 0x0001e40008011000 */
[----:B0-----:R-:W-:Y:S05]  /*a860*/  @P2 BRA `(.L_x_297) ;  /* 0xfffffffc00442947 */ /* 0x001fea000383ffff */
.L_x_293:
[----:B------:R-:W-:Y:S05]  /*a870*/  BSYNC B1 ;  /* 0x0000000000017941 */ /* 0x000fea0003800000 */
.L_x_292:
[----:B------:R-:W-:Y:S01]  /*a880*/  LOP3.LUT P4, RZ, R9, 0xff, RZ, 0xc0, !PT ;  /* 0x000000ff09ff7812 */ /* 0x000fe2000788c0ff */
[----:B------:R-:W-:Y:S01]  /*a890*/  VIADD R0, R0, UR38 ;  /* 0x0000002600007c36 */ /* 0x000fe20008000000 */
[----:B------:R-:W-:Y:S01]  /*a8a0*/  ULDC.64 UR8, c[0x0][0x650] ;  /* 0x0001940000087ab9 */ /* 0x000fe20000000a00 */
[----:B------:R-:W-:Y:S01]  /*a8b0*/  BSSY B1, `(.L_x_298) ;  /* 0x000006f000017945 */ /* 0x000fe20003800000 */
[----:B------:R-:W-:Y:S01]  /*a8c0*/  IMAD.MOV.U32 R18, RZ, RZ, -0x1 ;  /* 0xffffffffff127424 */ /* 0x000fe200078e00ff */
[----:B------:R-:W-:Y:S01]  /*a8d0*/  PRMT R9, RZ, 0x7610, R9 ;  /* 0x00007610ff097816 */ /* 0x000fe20000000009 */
[----:B------:R-:W-:Y:S01]  /*a8e0*/  IMAD.MOV.U32 R19, RZ, RZ, -0x1 ;  /* 0xffffffffff137424 */ /* 0x000fe200078e00ff */
[C---:B------:R-:W-:Y:S02]  /*a8f0*/  ISETP.GT.U32.AND P1, PT, R0.reuse, 0x3, PT ;  /* 0x000000030000780c */ /* 0x040fe40003f24070 */
[----:B------:R-:W-:Y:S02]  /*a900*/  SHF.R.U32.HI R2, RZ, 0x2, R0 ;  /* 0x00000002ff027819 */ /* 0x000fe40000011600 */
[----:B------:R-:W-:-:S02]  /*a910*/  LOP3.LUT R0, R0, 0x3, RZ, 0xc0, !PT ;  /* 0x0000000300007812 */ /* 0x000fc400078ec0ff */
[----:B------:R-:W0:Y:S01]  /*a920*/  @P4 S2R R4, SR_CgaCtaId ;  /* 0x0000000000044919 */ /* 0x000e220000008800 */
[----:B------:R-:W-:Y:S02]  /*a930*/  @P4 MOV R3, 0x400 ;  /* 0x0000040000034802 */ /* 0x000fe40000000f00 */
[----:B------:R-:W-:-:S04]  /*a940*/  LOP3.LUT R2, R2, 0x1, RZ, 0xc0, !PT ;  /* 0x0000000102027812 */ /* 0x000fc800078ec0ff */
[----:B------:R-:W-:Y:S02]  /*a950*/  ISETP.NE.U32.AND P2, PT, R2, 0x1, PT ;  /* 0x000000010200780c */ /* 0x000fe40003f45070 */
[----:B0-----:R-:W-:Y:S01]  /*a960*/  @P4 LEA R3, R4, R3, 0x18 ;  /* 0x0000000304034211 */ /* 0x001fe200078ec0ff */
[----:B------:R-:W-:-:S03]  /*a970*/  IMAD.U32 R4, RZ, RZ, UR38 ;  /* 0x00000026ff047e24 */ /* 0x000fc6000f8e00ff */
[----:B------:R0:W-:Y:S01]  /*a980*/  @P4 SYNCS.ARRIVE.TRANS64.A1T0 RZ, [R3+URZ+0x78], RZ ;  /* 0x000078ff03ff49a7 */ /* 0x0001e2000810003f */
[----:B------:R-:W-:Y:S02]  /*a990*/  IADD3 R16, P4, R16, UR36, RZ ;  /* 0x0000002410107c10 */ /* 0x000fe4000ff9e0ff */
[----:B------:R-:W-:Y:S02]  /*a9a0*/  ISETP.LT.U32.AND P1, PT, R4, 0x4, P1 ;  /* 0x000000040400780c */ /* 0x000fe40000f21070 */
[----:B------:R-:W-:Y:S02]  /*a9b0*/  IADD3.X R17, R17, UR40, RZ, P4, !PT ;  /* 0x0000002811117c10 */ /* 0x000fe4000a7fe4ff */
[----:B------:R-:W-:Y:S02]  /*a9c0*/  ISETP.GE.U32.AND P4, PT, R16, UR8, PT ;  /* 0x0000000810007c0c */ /* 0x000fe4000bf86070 */
[----:B0-----:R-:W-:Y:S02]  /*a9d0*/  SEL R3, RZ, 0x1, !P1 ;  /* 0x00000001ff037807 */ /* 0x001fe40004800000 */
[----:B------:R-:W-:-:S02]  /*a9e0*/  ISETP.GE.U32.AND.EX P1, PT, R17, UR9, PT, P4 ;  /* 0x0000000911007c0c */ /* 0x000fc4000bf26140 */
[----:B------:R-:W-:-:S04]  /*a9f0*/  ISETP.GT.U32.AND P2, PT, R4, 0x3, !P2 ;  /* 0x000000030400780c */ /* 0x000fc80005744070 */
[----:B------:R-:W-:-:S04]  /*aa00*/  SEL R2, RZ, 0x1, !P2 ;  /* 0x00000001ff027807 */ /* 0x000fc80005000000 */
[--C-:B------:R-:W-:Y:S01]  /*aa10*/  LOP3.LUT R8, R2, R8, R3.reuse, 0x96, !PT ;  /* 0x0000000802087212 */ /* 0x100fe200078e9603 */
[----:B------:R-:W-:Y:S01]  /*aa20*/  IMAD.MOV.U32 R2, RZ, RZ, -0x1 ;  /* 0xffffffffff027424 */ /* 0x000fe200078e00ff */
[----:B------:R-:W-:Y:S01]  /*aa30*/  PRMT R3, RZ, 0x7610, R3 ;  /* 0x00007610ff037816 */ /* 0x000fe20000000003 */
[----:B------:R-:W-:Y:S06]  /*aa40*/  @P1 BRA `(.L_x_299) ;  /* 0x0000000400541947 */ /* 0x000fec0003800000 */
[----:B------:R-:W0:Y:S01]  /*aa50*/  S2UR UR7, SR_CTAID.X ;  /* 0x00000000000779c3 */ /* 0x000e220000002500 */
[----:B------:R-:W-:Y:S01]  /*aa60*/  ULDC.64 UR8, c[0x0][0x628] ;  /* 0x00018a0000087ab9 */ /* 0x000fe20000000a00 */
[----:B------:R-:W-:Y:S01]  /*aa70*/  ULDC UR10, c[0x0][0x150] ;  /* 0x00005400000a7ab9 */ /* 0x000fe20000000800 */
[----:B------:R-:W-:Y:S01]  /*aa80*/  ISETP.NE.U32.AND P1, PT, RZ, UR8, PT ;  /* 0x00000008ff007c0c */ /* 0x000fe2000bf25070 */
[----:B------:R-:W-:Y:S01]  /*aa90*/  ULDC UR11, c[0x0][0x630] ;  /* 0x00018c00000b7ab9 */ /* 0x000fe20000000800 */
[----:B------:R-:W-:Y:S01]  /*aaa0*/  ULDC UR13, c[0x0][0x154] ;  /* 0x00005500000d7ab9 */ /* 0x000fe20000000800 */
[----:B------:R-:W-:Y:S01]  /*aab0*/  IMAD.MOV.U32 R2, RZ, RZ, R16 ;  /* 0x000000ffff027224 */ /* 0x000fe200078e0010 */
[----:B------:R-:W-:Y:S01]  /*aac0*/  ISETP.NE.AND.EX P1, PT, RZ, UR9, PT, P1 ;  /* 0x00000009ff007c0c */ /* 0x000fe2000bf25310 */
[----:B------:R-:W1:Y:S01]  /*aad0*/  S2UR UR12, SR_CTAID.Y ;  /* 0x00000000000c79c3 */ /* 0x000e620000002600 */
[----:B0-----:R-:W-:-:S05]  /*aae0*/  I2FP.F32.U32 R3, UR7 ;  /* 0x0000000700037c45 */ /* 0x001fca0008201000 */
[----:B------:R-:W-:Y:S01]  /*aaf0*/  FMUL R10, R3, UR10 ;  /* 0x0000000a030a7c20 */ /* 0x000fe20008400000 */
[----:B------:R-:W-:-:S05]  /*ab00*/  IMAD.MOV.U32 R3, RZ, RZ, R17 ;  /* 0x000000ffff037224 */ /* 0x000fca00078e0011 */
[----:B------:R-:W-:Y:S05]  /*ab10*/  @!P1 BRA `(.L_x_300) ;  /* 0x0000000000289947 */ /* 0x000fea0003800000 */
[----:B------:R-:W-:Y:S02]  /*ab20*/  ULDC UR10, c[0x0][0x634] ;  /* 0x00018d00000a7ab9 */ /* 0x000fe40000000800 */
[----:B------:R-:W-:-:S05]  /*ab30*/  IADD3 R7, P1, R16, UR10, RZ ;  /* 0x0000000a10077c10 */ /* 0x000fca000ff3e0ff */
[----:B------:R-:W-:-:S04]  /*ab40*/  IMAD.X R11, RZ, RZ, R17, P1 ;  /* 0x000000ffff0b7224 */ /* 0x000fc800008e0611 */
[----:B------:R-:W-:-:S04]  /*ab50*/  IMAD.WIDE.U32 R4, R11, UR8, RZ ;  /* 0x000000080b047c25 */ /* 0x000fc8000f8e00ff */
[----:B------:R-:W-:-:S04]  /*ab60*/  IMAD.WIDE.U32 R4, P1, R7, UR9, R4 ;  /* 0x0000000907047c25 */ /* 0x000fc8000f820004 */
[----:B------:R-:W-:-:S04]  /*ab70*/  IMAD.WIDE.U32 R6, R7, UR8, RZ ;  /* 0x0000000807067c25 */ /* 0x000fc8000f8e00ff */
[----:B------:R-:W-:Y:S01]  /*ab80*/  IMAD.X R3, RZ, RZ, RZ, P1 ;  /* 0x000000ffff037224 */ /* 0x000fe200008e06ff */
[----:B------:R-:W-:Y:S01]  /*ab90*/  IADD3 RZ, P1, R7, R4, RZ ;  /* 0x0000000407ff7210 */ /* 0x000fe20007f3e0ff */
[----:B------:R-:W-:-:S04]  /*aba0*/  IMAD.MOV.U32 R2, RZ, RZ, R5 ;  /* 0x000000ffff027224 */ /* 0x000fc800078e0005 */
[----:B------:R-:W-:-:S08]  /*abb0*/  IMAD.WIDE.U32.X R2, R11, UR9, R2, P1 ;  /* 0x000000090b027c25 */ /* 0x000fd000088e0402 */
.L_x_300:
[--C-:B------:R-:W-:Y:S01]  /*abc0*/  SHF.R.U64 R19, R2, UR11, R3.reuse ;  /* 0x0000000b02137c19 */ /* 0x100fe20008001203 */
[----:B------:R-:W0:Y:S01]  /*abd0*/  F2I.U32.TRUNC.NTZ R10, R10 ;  /* 0x0000000a000a7305 */ /* 0x000e22000020f000 */
[----:B------:R-:W-:Y:S01]  /*abe0*/  SHF.R.U32.HI R2, RZ, UR11, R3 ;  /* 0x0000000bff027c19 */ /* 0x000fe20008011603 */
[----:B------:R-:W-:Y:S01]  /*abf0*/  ULDC.64 UR8, c[0x0][0x620] ;  /* 0x0001880000087ab9 */ /* 0x000fe20000000a00 */
[----:B------:R-:W-:Y:S01]  /*ac00*/  IADD3 R5, P1, RZ, -R19, RZ ;  /* 0x80000013ff057210 */ /* 0x000fe20007f3e0ff */
[----:B------:R-:W-:Y:S01]  /*ac10*/  ULDC.64 UR14, c[0x0][0x640] ;  /* 0x00019000000e7ab9 */ /* 0x000fe20000000a00 */
[----:B-1----:R-:W-:Y:S01]  /*ac20*/  I2FP.F32.U32 R4, UR12 ;  /* 0x0000000c00047c45 */ /* 0x002fe20008201000 */
[----:B------:R-:W1:Y:S01]  /*ac30*/  LDC R15, c[0x0][0x610] ;  /* 0x00018400ff0f7b82 */ /* 0x000e620000000800 */
[----:B------:R-:W-:Y:S01]  /*ac40*/  ULDC UR11, c[0x0][0x658] ;  /* 0x00019600000b7ab9 */ /* 0x000fe20000000800 */
[----:B------:R-:W-:Y:S01]  /*ac50*/  IMAD.X R2, RZ, RZ, ~R2, P1 ;  /* 0x000000ffff027224 */ /* 0x000fe200008e0e02 */
[----:B------:R-:W-:Y:S01]  /*ac60*/  ISETP.NE.U32.AND P1, PT, RZ, UR14, PT ;  /* 0x0000000eff007c0c */ /* 0x000fe2000bf25070 */
[----:B------:R-:W-:Y:S01]  /*ac70*/  FMUL R6, R4, UR13 ;  /* 0x0000000d04067c20 */ /* 0x000fe20008400000 */
[----:B------:R-:W-:Y:S01]  /*ac80*/  ULDC UR13, c[0x0][0x648] ;  /* 0x00019200000d7ab9 */ /* 0x000fe20000000800 */
[----:B------:R-:W-:Y:S01]  /*ac90*/  IMAD R4, R2, UR8, RZ ;  /* 0x0000000802047c24 */ /* 0x000fe2000f8e02ff */
[----:B------:R-:W-:Y:S01]  /*aca0*/  ISETP.NE.AND.EX P1, PT, RZ, UR15, PT, P1 ;  /* 0x0000000fff007c0c */ /* 0x000fe2000bf25310 */
[C---:B------:R-:W-:Y:S01]  /*acb0*/  IMAD.WIDE.U32 R2, R5.reuse, UR8, R16 ;  /* 0x0000000805027c25 */ /* 0x040fe2000f8e0010 */
[----:B0-----:R-:W-:Y:S01]  /*acc0*/  R2UR UR8, R10 ;  /* 0x000000000a0872ca */ /* 0x001fe200000e0000 */
[----:B------:R-:W0:Y:S02]  /*acd0*/  F2I.U32.TRUNC.NTZ R6, R6 ;  /* 0x0000000600067305 */ /* 0x000e24000020f000 */
[----:B------:R-:W-:Y:S01]  /*ace0*/  IMAD R5, R5, UR9, R4 ;  /* 0x0000000905057c24 */ /* 0x000fe2000f8e0204 */
[----:B------:R-:W-:-:S03]  /*acf0*/  ULDC UR9, c[0x0][0x618] ;  /* 0x0001860000097ab9 */ /* 0x000fc60000000800 */
[----:B------:R-:W-:-:S05]  /*ad00*/  IMAD.IADD R3, R3, 0x1, R5 ;  /* 0x0000000103037824 */ /* 0x000fca00078e0205 */
[--C-:B------:R-:W-:Y:S02]  /*ad10*/  SHF.R.U64 R10, R2, UR9, R3.reuse ;  /* 0x00000009020a7c19 */ /* 0x100fe40008001203 */
[----:B------:R-:W-:Y:S01]  /*ad20*/  SHF.R.U32.HI R3, RZ, UR9, R3 ;  /* 0x00000009ff037c19 */ /* 0x000fe20008011603 */
[----:B------:R-:W-:Y:S01]  /*ad30*/  ULDC UR9, c[0x0][0x608] ;  /* 0x0001820000097ab9 */ /* 0x000fe20000000800 */
[----:B0-----:R-:W-:Y:S02]  /*ad40*/  R2UR UR10, R6 ;  /* 0x00000000060a72ca */ /* 0x001fe400000e0000 */
[--C-:B------:R-:W-:Y:S02]  /*ad50*/  SHF.R.U64 R12, R10, UR9, R3.reuse ;  /* 0x000000090a0c7c19 */ /* 0x100fe40008001203 */
[----:B------:R-:W-:Y:S01]  /*ad60*/  SHF.R.U32.HI R3, RZ, UR9, R3 ;  /* 0x00000009ff037c19 */ /* 0x000fe20008011603 */
[----:B------:R-:W-:-:S03]  /*ad70*/  UIADD3 UR9, -UR8, URZ, URZ ;  /* 0x0000003f08097290 */ /* 0x000fc6000fffe13f */
[--C-:B------:R-:W-:Y:S01]  /*ad80*/  SHF.R.U64 R13, R12, UR11, R3.reuse ;  /* 0x0000000b0c0d7c19 */ /* 0x100fe20008001203 */
[----:B------:R-:W-:Y:S01]  /*ad90*/  ULDC UR8, c[0x0][0x144] ;  /* 0x0000510000087ab9 */ /* 0x000fe20000000800 */
[----:B------:R-:W-:-:S03]  /*ada0*/  SHF.R.U32.HI R3, RZ, UR11, R3 ;  /* 0x0000000bff037c19 */ /* 0x000fc60008011603 */
[----:B------:R-:W-:Y:S01]  /*adb0*/  IMAD.MOV.U32 R2, RZ, RZ, R13 ;  /* 0x000000ffff027224 */ /* 0x000fe200078e000d */
[----:B------:R-:W-:Y:S06]  /*adc0*/  @!P1 BRA `(.L_x_301) ;  /* 0x0000000000289947 */ /* 0x000fec0003800000 */
        /* <DEDUP_REMOVED lines=10> */
.L_x_301:
[----:B------:R-:W-:Y:S01]  /*ae70*/  UISETP.NE.AND UP0, UPT, UR39, URZ, UPT ;  /* 0x0000003f2700728c */ /* 0x000fe2000bf05270 */
[----:B------:R-:W-:Y:S01]  /*ae80*/  SHF.R.U64 R3, R2, UR13, R3 ;  /* 0x0000000d02037c19 */ /* 0x000fe20008001203 */
[----:B------:R-:W-:Y:S01]  /*ae90*/  UIADD3 UR10, -UR10, URZ, URZ ;  /* 0x0000003f0a0a7290 */ /* 0x000fe2000fffe13f */
[----:B------:R-:W-:Y:S01]  /*aea0*/  LOP3.LUT R2, R12, UR6, RZ, 0xc0, !PT ;  /* 0x000000060c027c12 */ /* 0x000fe2000f8ec0ff */
[----:B------:R-:W-:Y:S01]  /*aeb0*/  UIMAD UR7, UR8, UR9, UR7 ;  /* 0x00000009080772a4 */ /* 0x000fe2000f8e0207 */
[----:B------:R-:W-:Y:S01]  /*aec0*/  LOP3.LUT R5, R10, UR4, RZ, 0xc0, !PT ;  /* 0x000000040a057c12 */ /* 0x000fe2000f8ec0ff */
[----:B------:R-:W-:Y:S01]  /*aed0*/  IMAD.MOV R4, RZ, RZ, -R3 ;  /* 0x000000ffff047224 */ /* 0x000fe200078e0a03 */
[----:B------:R-:W-:Y:S01]  /*aee0*/  ULDC UR8, c[0x0][0x148] ;  /* 0x0000520000087ab9 */ /* 0x000fe20000000800 */
[----:B------:R-:W-:Y:S01]  /*aef0*/  IMAD R18, R3, UR5, R2 ;  /* 0x0000000503127c24 */ /* 0x000fe2000f8e0202 */
[----:B------:R-:W-:Y:S01]  /*af00*/  PLOP3.LUT P1, PT, PT, PT, UP0, 0x80, 0x0 ;  /* 0x000000000000781c */ /* 0x000fe20003f2f008 */
[----:B------:R-:W-:Y:S01]  /*af10*/  IMAD.MOV.U32 R3, RZ, RZ, 0x1 ;  /* 0x00000001ff037424 */ /* 0x000fe200078e00ff */
[----:B------:R-:W-:-:S03]  /*af20*/  @UP0 UIMAD UR7, UR8, UR10, UR12 ;  /* 0x0000000a080702a4 */ /* 0x000fc6000f8e020c */
[----:B------:R-:W-:Y:S02]  /*af30*/  ULDC UR8, c[0x0][0x638] ;  /* 0x00018e0000087ab9 */ /* 0x000fe40000000800 */
[----:B------:R-:W-:Y:S02]  /*af40*/  IMAD R2, R4, UR8, R13 ;  /* 0x0000000804027c24 */ /* 0x000fe4000f8e020d */
[----:B-1----:R-:W-:Y:S01]  /*af50*/  IMAD R18, R18, R15, UR7 ;  /* 0x0000000712127e24 */ /* 0x002fe2000f8e020f */
[----:B------:R-:W-:Y:S02]  /*af60*/  ULDC UR7, c[0x0][0x600] ;  /* 0x0001800000077ab9 */ /* 0x000fe40000000800 */
[----:B------:R-:W-:-:S05]  /*af70*/  IMAD R5, R2, UR7, R5 ;  /* 0x0000000702057c24 */ /* 0x000fca000f8e0205 */
[----:B------:R-:W-:Y:S02]  /*af80*/  SEL R2, R5, R18, !P1 ;  /* 0x0000001205027207 */ /* 0x000fe40004800000 */
[----:B------:R-:W-:-:S07]  /*af90*/  SEL R18, R18, R5, !P1 ;  /* 0x0000000512127207 */ /* 0x000fce0004800000 */
.L_x_299:
[----:B------:R-:W-:Y:S05]  /*afa0*/  BSYNC B1 ;  /* 0x0000000000017941 */ /* 0x000fea0003800000 */
.L_x_298:
[----:B------:R-:W-:-:S13]  /*afb0*/  LOP3.LUT P1, RZ, R3, 0xff, RZ, 0xc0, !PT ;  /* 0x000000ff03ff7812 */ /* 0x000fda000782c0ff */
[----:B------:R-:W-:Y:S05]  /*afc0*/  @P1 BRA `(.L_x_302) ;  /* 0xfffffff400381947 */ /* 0x000fea000383ffff */
[----:B------:R-:W-:Y:S05]  /*afd0*/  BSYNC B0 ;  /* 0x0000000000007941 */ /* 0x000fea0003800000 */
.L_x_290:
[----:B------:R-:W-:-:S03]  /*afe0*/  UMOV UR7, 0xffffffff ;  /* 0xffffffff00077882 */ /* 0x000fc60000000000 */
[----:B------:R-:W-:Y:S05]  /*aff0*/  BRA.DIV UR7, `(.L_x_303) ;  /* 0x0000000607447947 */ /* 0x000fea000b800000 */
[----:B------:R-:W-:-:S13]  /*b000*/  ELECT P6, URZ, PT ;  /* 0x00000000003f782f */ /* 0x000fda00038c0000 */
.L_x_319:
[----:B------:R-:W-:Y:S04]  /*b010*/  BSSY B0, `(.L_x_304) ;  /* 0x000002c000007945 */ /* 0x000fe80003800000 */
[----:B------:R-:W-:Y:S05]  /*b020*/  @!P6 BRA `(.L_x_305) ;  /* 0x0000000000a8e947 */ /* 0x000fea0003800000 */
[----:B------:R-:W-:-:S04]  /*b030*/  ULOP3.LUT UR7, UR41, 0x2, URZ, 0xfc, !UPT ;  /* 0x0000000229077892 */ /* 0x000fc8000f8efc3f */
[----:B------:R-:W-:-:S06]  /*b040*/  UISETP.NE.AND UP0, UPT, UR7, 0x3, UPT ;  /* 0x000000030700788c */ /* 0x000fcc000bf05270 */
[----:B------:R-:W-:-:S13]  /*b050*/  PLOP3.LUT P0, PT, PT, PT, UP0, 0x80, 0x0 ;  /* 0x000000000000781c */ /* 0x000fda0003f0f008 */
[----:B------:R-:W-:Y:S05]  /*b060*/  @!P0 BRA `(.L_x_306) ;  /* 0x0000000000048947 */ /* 0x000fea0003800000 */
[----:B------:R-:W-:Y:S01]  /*b070*/  BPT.TRAP 0x1 ;  /* 0x000000040000795c */ /* 0x000fe20000300000 */
.L_x_306:
[----:B------:R-:W0:Y:S01]  /*b080*/  S2R R3, SR_CgaCtaId ;  /* 0x0000000000037919 */ /* 0x000e220000008800 */
[----:B------:R-:W-:-:S04]  /*b090*/  MOV R2, 0x400 ;  /* 0x0000040000027802 */ /* 0x000fc80000000f00 */
[----:B0-----:R-:W-:Y:S02]  /*b0a0*/  LEA R3, R3, R2, 0x18 ;  /* 0x0000000203037211 */ /* 0x001fe400078ec0ff */
[----:B------:R-:W-:-:S03]  /*b0b0*/  SHF.L.U32 R2, R8, 0x1f, RZ ;  /* 0x0000001f08027819 */ /* 0x000fc600000006ff */
[----:B------:R-:W-:-:S04]  /*b0c0*/  VIADD R3, R3, 0x20 ;  /* 0x0000002003037836 */ /* 0x000fc80000000000 */
[C---:B------:R-:W-:Y:S02]  /*b0d0*/  IMAD R7, R0.reuse, 0x8, R3 ;  /* 0x0000000800077824 */ /* 0x040fe400078e0203 */
[----:B------:R-:W-:Y:S02]  /*b0e0*/  VIADD R0, R0, 0x1 ;  /* 0x0000000100007836 */ /* 0x000fe40000000000 */
[----:B------:R-:W0:Y:S03]  /*b0f0*/  SYNCS.PHASECHK.TRANS64.TRYWAIT P0, [R7+URZ], R2 ;  /* 0x00000002070075a7 */ /* 0x000e26000800017f */
[----:B------:R-:W-:-:S04]  /*b100*/  ISETP.NE.AND P1, PT, R0, 0x4, PT ;  /* 0x000000040000780c */ /* 0x000fc80003f25270 */
[----:B------:R-:W-:Y:S02]  /*b110*/  SEL R5, RZ, 0x1, P1 ;  /* 0x00000001ff057807 */ /* 0x000fe40000800000 */
[----:B------:R-:W-:Y:S02]  /*b120*/  SEL R0, R0, RZ, P1 ;  /* 0x000000ff00007207 */ /* 0x000fe40000800000 */
[----:B------:R-:W-:-:S03]  /*b130*/  LOP3.LUT R5, R8, R5, RZ, 0x3c, !PT ;  /* 0x0000000508057212 */ /* 0x000fc600078e3cff */
[----:B------:R-:W-:Y:S01]  /*b140*/  IMAD R9, R0, 0x8, R3 ;  /* 0x0000000800097824 */ /* 0x000fe200078e0203 */
[----:B------:R-:W-:Y:S01]  /*b150*/  SHF.L.U32 R4, R5, 0x1f, RZ ;  /* 0x0000001f05047819 */ /* 0x000fe200000006ff */
[----:B0-----:R-:W-:Y:S06]  /*b160*/  @!P0 BRA `(.L_x_307) ;  /* 0x0000000400088947 */ /* 0x001fec0003800000 */
.L_x_320:
[----:B------:R-:W1:Y:S01]  /*b170*/  SYNCS.PHASECHK.TRANS64.TRYWAIT P0, [R9+URZ], R4 ;  /* 0x00000004090075a7 */ /* 0x000e62000800017f */
[----:B------:R-:W-:-:S05]  /*b180*/  VIADD R0, R0, 0x1 ;  /* 0x0000000100007836 */ /* 0x000fca0000000000 */
[----:B------:R-:W-:-:S04]  /*b190*/  ISETP.NE.AND P1, PT, R0, 0x4, PT ;  /* 0x000000040000780c */ /* 0x000fc80003f25270 */
[----:B0-----:R-:W-:Y:S02]  /*b1a0*/  SEL R2, RZ, 0x1, P1 ;  /* 0x00000001ff027807 */ /* 0x001fe40000800000 */
[----:B------:R-:W-:Y:S02]  /*b1b0*/  SEL R0, R0, RZ, P1 ;  /* 0x000000ff00007207 */ /* 0x000fe40000800000 */
[----:B------:R-:W-:-:S03]  /*b1c0*/  LOP3.LUT R7, R5, R2, RZ, 0x3c, !PT ;  /* 0x0000000205077212 */ /* 0x000fc600078e3cff */
[----:B------:R-:W-:Y:S01]  /*b1d0*/  IMAD R6, R0, 0x8, R3 ;  /* 0x0000000800067824 */ /* 0x000fe200078e0203 */
[----:B------:R-:W-:Y:S01]  /*b1e0*/  SHF.L.U32 R5, R7, 0x1f, RZ ;  /* 0x0000001f07057819 */ /* 0x000fe200000006ff */
[----:B-1----:R-:W-:Y:S06]  /*b1f0*/  @!P0 BRA `(.L_x_308) ;  /* 0x0000000000f88947 */ /* 0x002fec0003800000 */
.L_x_321:
[----:B------:R-:W1:Y:S01]  /*b200*/  SYNCS.PHASECHK.TRANS64.TRYWAIT P0, [R6+URZ], R5 ;  /* 0x00000005060075a7 */ /* 0x000e62000800017f */
[----:B------:R-:W-:-:S05]  /*b210*/  VIADD R0, R0, 0x1 ;  /* 0x0000000100007836 */ /* 0x000fca0000000000 */
[----:B------:R-:W-:-:S04]  /*b220*/  ISETP.NE.AND P1, PT, R0, 0x4, PT ;  /* 0x000000040000780c */ /* 0x000fc80003f25270 */
[----:B------:R-:W-:Y:S02]  /*b230*/  SEL R2, RZ, 0x1, P1 ;  /* 0x00000001ff027807 */ /* 0x000fe40000800000 */
[----:B------:R-:W-:Y:S02]  /*b240*/  SEL R0, R0, RZ, P1 ;  /* 0x000000ff00007207 */ /* 0x000fe40000800000 */
[----:B------:R-:W-:Y:S01]  /*b250*/  LOP3.LUT R2, R7, R2, RZ, 0x3c, !PT ;  /* 0x0000000207027212 */ /* 0x000fe200078e3cff */
[----:B-1----:R-:W-:Y:S06]  /*b260*/  @!P0 BRA `(.L_x_309) ;  /* 0x0000000000f08947 */ /* 0x002fec0003800000 */
.L_x_322:
[----:B------:R-:W-:Y:S01]  /*b270*/  IMAD R3, R0, 0x8, R3 ;  /* 0x0000000800037824 */ /* 0x000fe200078e0203 */
[----:B------:R-:W-:-:S07]  /*b280*/  SHF.L.U32 R0, R2, 0x1f, RZ ;  /* 0x0000001f02007819 */ /* 0x000fce00000006ff */
.L_x_310:
[----:B--2---:R2:W3:Y:S02]  /*b290*/  SYNCS.PHASECHK.TRANS64.TRYWAIT P0, [R3+URZ], R0 ;  /* 0x00000000030075a7 */ /* 0x0044e4000800017f */
[----:B---3--:R-:W-:Y:S05]  /*b2a0*/  @!P0 NANOSLEEP.SYNCS 0x989680 ;  /* 0x009896800000895d */ /* 0x008fea0003900000 */
[----:B------:R-:W3:Y:S02]  /*b2b0*/  @!P0 SYNCS.PHASECHK.TRANS64 P0, [R3+URZ], R0 ;  /* 0x00000000030085a7 */ /* 0x000ee4000800007f */
[----:B---3--:R-:W-:Y:S05]  /*b2c0*/  @!P0 BRA `(.L_x_310) ;  /* 0xfffffffc00f08947 */ /* 0x008fea000383ffff */
.L_x_305:
[----:B------:R-:W-:Y:S05]  /*b2d0*/  BSYNC B0 ;  /* 0x0000000000007941 */ /* 0x000fea0003800000 */
.L_x_304:
[----:B------:R-:W-:Y:S05]  /*b2e0*/  EXIT ;  /* 0x000000000000794d */ /* 0x000fea0003800000 */
.L_x_14:
[----:B0-----:R0:W1:Y:S02]  /*b2f0*/  SYNCS.PHASECHK.TRANS64.TRYWAIT P0, [R157+URZ], R0 ;  /* 0x000000009d0075a7 */ /* 0x001064000800017f */
[----:B-1----:R-:W-:Y:S05]  /*b300*/  @!P0 NANOSLEEP.SYNCS 0x989680 ;  /* 0x009896800000895d */ /* 0x002fea0003900000 */
[----:B------:R-:W1:Y:S02]  /*b310*/  @!P0 SYNCS.PHASECHK.TRANS64 P0, [R157+URZ], R0 ;  /* 0x000000009d0085a7 */ /* 0x000e64000800007f */
[----:B-1----:R-:W-:Y:S05]  /*b320*/  @!P0 BRA `(.L_x_14) ;  /* 0xfffffffc00f08947 */ /* 0x002fea000383ffff */
[----:B------:R-:W-:Y:S05]  /*b330*/  BRA `(.L_x_311) ;  /* 0xffffff6000987947 */ /* 0x000fea000383ffff */
.L_x_19:
[----:B-1----:R1:W2:Y:S02]  /*b340*/  SYNCS.PHASECHK.TRANS64.TRYWAIT P1, [R3+URZ], R0 ;  /* 0x00000000030075a7 */ /* 0x0022a4000802017f */
[----:B--2---:R-:W-:Y:S05]  /*b350*/  @!P1 NANOSLEEP.SYNCS 0x989680 ;  /* 0x009896800000995d */ /* 0x004fea0003900000 */
[----:B------:R-:W2:Y:S02]  /*b360*/  @!P1 SYNCS.PHASECHK.TRANS64 P1, [R3+URZ], R0 ;  /* 0x00000000030095a7 */ /* 0x000ea4000802007f */
[----:B--2---:R-:W-:Y:S05]  /*b370*/  @!P1 BRA `(.L_x_19) ;  /* 0xfffffffc00f09947 */ /* 0x004fea000383ffff */
[----:B------:R-:W-:Y:S05]  /*b380*/  BRA `(.L_x_18) ;  /* 0xffffff6400087947 */ /* 0x000fea000383ffff */
.L_x_24:
[----:B-1----:R-:W-:-:S04]  /*b390*/  IMAD.U32 R4, RZ, RZ, UR4 ;  /* 0x00000004ff047e24 */ /* 0x002fc8000f8e00ff */
[----:B------:R1:W2:Y:S03]  /*b3a0*/  SYNCS.PHASECHK.TRANS64.TRYWAIT P1, [R4+URZ], R3 ;  /* 0x00000003040075a7 */ /* 0x0002a6000802017f */
[----:B--2---:R-:W-:Y:S05]  /*b3b0*/  @!P1 NANOSLEEP.SYNCS 0x989680 ;  /* 0x009896800000995d */ /* 0x004fea0003900000 */
[----:B------:R-:W2:Y:S02]  /*b3c0*/  @!P1 SYNCS.PHASECHK.TRANS64 P1, [R4+URZ], R3 ;  /* 0x00000003040095a7 */ /* 0x000ea4000802007f */
[----:B--2---:R-:W-:Y:S05]  /*b3d0*/  @!P1 BRA `(.L_x_24) ;  /* 0xfffffffc00ec9947 */ /* 0x004fea000383ffff */
[----:B------:R-:W-:Y:S05]  /*b3e0*/  BRA `(.L_x_23) ;  /* 0xffffff64009c7947 */ /* 0x000fea000383ffff */
.L_x_30:
[----:B0-----:R0:W1:Y:S02]  /*b3f0*/  SYNCS.PHASECHK.TRANS64.TRYWAIT P0, [R157+URZ+0x10], R0 ;  /* 0x000010009d0075a7 */ /* 0x001064000800017f */
[----:B-1----:R-:W-:Y:S05]  /*b400*/  @!P0 NANOSLEEP.SYNCS 0x989680 ;  /* 0x009896800000895d */ /* 0x002fea0003900000 */
[----:B------:R-:W1:Y:S02]  /*b410*/  @!P0 SYNCS.PHASECHK.TRANS64 P0, [R157+URZ+0x10], R0 ;  /* 0x000010009d0085a7 */ /* 0x000e64000800007f */
[----:B-1----:R-:W-:Y:S05]  /*b420*/  @!P0 BRA `(.L_x_30) ;  /* 0xfffffffc00f08947 */ /* 0x002fea000383ffff */
[----:B------:R-:W-:Y:S05]  /*b430*/  BRA `(.L_x_312) ;  /* 0xffffff68009c7947 */ /* 0x000fea000383ffff */
.L_x_291:
[----:B------:R-:W-:Y:S01]  /*b440*/  BSSY B1, `(.L_x_313) ;  /* 0x0000006000017945 */ /* 0x000fe20003800000 */
[----:B------:R-:W-:-:S07]  /*b450*/  IMAD.MOV.U32 R15, RZ, RZ, -0x1 ;  /* 0xffffffffff0f7424 */ /* 0x000fce00078e00ff */
[----:B------:R-:W-:Y:S05]  /*b460*/  WARPSYNC.COLLECTIVE R15, `(.L_x_314) ;  /* 0x000000000f0c7348 */ /* 0x000fea0003c00000 */
[----:B------:R-:W-:Y:S02]  /*b470*/  ELECT P6, UR62, PT ;  /* 0x00000000003e782f */ /* 0x000fe400038c0000 */
[----:B------:R-:W-:Y:S01]  /*b480*/  MOV R14, UR62 ;  /* 0x0000003e000e7c02 */ /* 0x000fe20008000f00 */
[----:B------:R-:W-:Y:S10]  /*b490*/  ENDCOLLECTIVE ;  /* 0x000000000000791b */ /* 0x000ff40003800000 */
.L_x_314:
[----:B------:R-:W-:Y:S05]  /*b4a0*/  BSYNC B1 ;  /* 0x0000000000017941 */ /* 0x000fea0003800000 */
.L_x_313:
[----:B------:R-:W-:Y:S05]  /*b4b0*/  BRA `(.L_x_315) ;  /* 0xfffffff000087947 */ /* 0x000fea000383ffff */
.L_x_294:
[----:B-1----:R1:W2:Y:S02]  /*b4c0*/  SYNCS.PHASECHK.TRANS64.TRYWAIT P1, [R7+URZ+0x20], R4 ;  /* 0x00002004070075a7 */ /* 0x0022a4000802017f */
[----:B--2---:R-:W-:Y:S05]  /*b4d0*/  @!P1 NANOSLEEP.SYNCS 0x989680 ;  /* 0x009896800000995d */ /* 0x004fea0003900000 */
[----:B------:R-:W2:Y:S02]  /*b4e0*/  @!P1 SYNCS.PHASECHK.TRANS64 P1, [R7+URZ+0x20], R4 ;  /* 0x00002004070095a7 */ /* 0x000ea4000802007f */
[----:B--2---:R-:W-:Y:S05]  /*b4f0*/  @!P1 BRA `(.L_x_294) ;  /* 0xfffffffc00f09947 */ /* 0x004fea000383ffff */
[----:B------:R-:W-:Y:S05]  /*b500*/  BRA `(.L_x_316) ;  /* 0xfffffff0003c7947 */ /* 0x000fea000383ffff */
.L_x_303:
[----:B------:R-:W-:Y:S01]  /*b510*/  BSSY B0, `(.L_x_317) ;  /* 0x0000006000007945 */ /* 0x000fe20003800000 */
[----:B------:R-:W-:-:S07]  /*b520*/  IMAD.MOV.U32 R15, RZ, RZ, -0x1 ;  /* 0xffffffffff0f7424 */ /* 0x000fce00078e00ff */
[----:B------:R-:W-:Y:S05]  /*b530*/  WARPSYNC.COLLECTIVE R15, `(.L_x_318) ;  /* 0x000000000f0c7348 */ /* 0x000fea0003c00000 */
[----:B------:R-:W-:Y:S02]  /*b540*/  ELECT P6, UR62, PT ;  /* 0x00000000003e782f */ /* 0x000fe400038c0000 */
[----:B------:R-:W-:Y:S01]  /*b550*/  MOV R14, UR62 ;  /* 0x0000003e000e7c02 */ /* 0x000fe20008000f00 */
[----:B------:R-:W-:Y:S10]  /*b560*/  ENDCOLLECTIVE ;  /* 0x000000000000791b */ /* 0x000ff40003800000 */
.L_x_318:
[----:B------:R-:W-:Y:S05]  /*b570*/  BSYNC B0 ;  /* 0x0000000000007941 */ /* 0x000fea0003800000 */
.L_x_317:
[----:B------:R-:W-:Y:S05]  /*b580*/  BRA `(.L_x_319) ;  /* 0xfffffff800a07947 */ /* 0x000fea000383ffff */
.L_x_307:
[----:B0-----:R0:W1:Y:S02]  /*b590*/  SYNCS.PHASECHK.TRANS64.TRYWAIT P0, [R7+URZ], R2 ;  /* 0x00000002070075a7 */ /* 0x001064000800017f */
[----:B-1----:R-:W-:Y:S05]  /*b5a0*/  @!P0 NANOSLEEP.SYNCS 0x989680 ;  /* 0x009896800000895d */ /* 0x002fea0003900000 */
[----:B------:R-:W1:Y:S02]  /*b5b0*/  @!P0 SYNCS.PHASECHK.TRANS64 P0, [R7+URZ], R2 ;  /* 0x00000002070085a7 */ /* 0x000e64000800007f */
[----:B-1----:R-:W-:Y:S05]  /*b5c0*/  @!P0 BRA `(.L_x_307) ;  /* 0xfffffffc00f08947 */ /* 0x002fea000383ffff */
[----:B------:R-:W-:Y:S05]  /*b5d0*/  BRA `(.L_x_320) ;  /* 0xfffffff800e47947 */ /* 0x000fea000383ffff */
.L_x_308:
[----:B0-----:R0:W1:Y:S02]  /*b5e0*/  SYNCS.PHASECHK.TRANS64.TRYWAIT P0, [R9+URZ], R4 ;  /* 0x00000004090075a7 */ /* 0x001064000800017f */
[----:B-1----:R-:W-:Y:S05]  /*b5f0*/  @!P0 NANOSLEEP.SYNCS 0x989680 ;  /* 0x009896800000895d */ /* 0x002fea0003900000 */
[----:B------:R-:W1:Y:S02]  /*b600*/  @!P0 SYNCS.PHASECHK.TRANS64 P0, [R9+URZ], R4 ;  /* 0x00000004090085a7 */ /* 0x000e64000800007f */
[----:B-1----:R-:W-:Y:S05]  /*b610*/  @!P0 BRA `(.L_x_308) ;  /* 0xfffffffc00f08947 */ /* 0x002fea000383ffff */
[----:B------:R-:W-:Y:S05]  /*b620*/  BRA `(.L_x_321) ;  /* 0xfffffff800f47947 */ /* 0x000fea000383ffff */
.L_x_309:
[----:B-1----:R1:W2:Y:S02]  /*b630*/  SYNCS.PHASECHK.TRANS64.TRYWAIT P0, [R6+URZ], R5 ;  /* 0x00000005060075a7 */ /* 0x0022a4000800017f */
[----:B--2---:R-:W-:Y:S05]  /*b640*/  @!P0 NANOSLEEP.SYNCS 0x989680 ;  /* 0x009896800000895d */ /* 0x004fea0003900000 */
[----:B------:R-:W2:Y:S02]  /*b650*/  @!P0 SYNCS.PHASECHK.TRANS64 P0, [R6+URZ], R5 ;  /* 0x00000005060085a7 */ /* 0x000ea4000800007f */
[----:B--2---:R-:W-:Y:S05]  /*b660*/  @!P0 BRA `(.L_x_309) ;  /* 0xfffffffc00f08947 */ /* 0x004fea000383ffff */
[----:B------:R-:W-:Y:S05]  /*b670*/  BRA `(.L_x_322) ;  /* 0xfffffff800fc7947 */ /* 0x000fea000383ffff */
.L_x_323:
[----:B------:R-:W-:-:S00]  /*b680*/  BRA `(.L_x_323) ;  /* 0xfffffffc00fc7947 */ /* 0x000fc0000383ffff */
[----:B------:R-:W-:-:S00]  /*b690*/  NOP ;  /* 0x0000000000007918 */ /* 0x000fc00000000000 */
        /* <DEDUP_REMOVED lines=14> */
.L_x_324:


//--------------------- .nv.global.init           --------------------------
	.section	.nv.global.init,"aw",@progbits
.nv.global.init:
	.type		$str$22,@object
	.size		$str$22,($str$23 - $str$22)
$str$22:
        /*0000*/ 	.byte	0x6b, 0x5f, 0x74, 0x69, 0x6c, 0x65, 0x5f, 0x63, 0x6f, 0x75, 0x6e, 0x74, 0x20, 0x3e, 0x3d, 0x20
        /*0010*/ 	.byte	0x31, 0x00
	.type		$str$23,@object
	.size		$str$23,(__unnamed_1 - $str$23)
$str$23:
        /*0012*/ 	.byte	0x2f, 0x74, 0x6d, 0x70, 0x2f, 0x63, 0x75, 0x74, 0x6c, 0x61, 0x73, 0x73, 0x5f, 0x73, 0x77, 0x65
        /*0022*/ 	.byte	0x65, 0x70, 0x5f, 0x73, 0x72, 0x63, 0x2f, 0x69, 0x6e, 0x63, 0x6c, 0x75, 0x64, 0x65, 0x2f, 0x63
        /*0032*/ 	.byte	0x75, 0x74, 0x6c, 0x61, 0x73, 0x73, 0x2f, 0x67, 0x65, 0x6d, 0x6d, 0x2f, 0x63, 0x6f, 0x6c, 0x6c
        /*0042*/ 	.byte	0x65, 0x63, 0x74, 0x69, 0x76, 0x65, 0x2f, 0x73, 0x6d, 0x39, 0x30, 0x5f, 0x6d, 0x6d, 0x61, 0x5f
        /*0052*/ 	.byte	0x74, 0x6d, 0x61, 0x5f, 0x67, 0x6d, 0x6d, 0x61, 0x5f, 0x73, 0x73, 0x5f, 0x77, 0x61, 0x72, 0x70
        /*0062*/ 	.byte	0x73, 0x70, 0x65, 0x63, 0x69, 0x61, 0x6c, 0x69, 0x7a, 0x65, 0x64, 0x2e, 0x68, 0x70, 0x70, 0x00
	.type		__unnamed_1,@object
	.size		__unnamed_1,(.L_0 - __unnamed_1)
__unnamed_1:
        /*0072*/ 	.byte	0x76, 0x6f, 0x69, 0x64, 0x20, 0x63, 0x75, 0x74, 0x6c, 0x61, 0x73, 0x73, 0x3a, 0x3a, 0x67, 0x65
        /* <DEDUP_REMOVED lines=179> */
        /*0bb2*/ 	.byte	0x65, 0x6e, 0x74, 0x69, 0x74, 0x79, 0x5d, 0x00
.L_0:


//--------------------- .nv.shared._ZN7cutlass13device_kernelINS_4gemm6kernel13GemmUniversalIN4cute5tupleIJiiiiEEENS1_10collective13CollectiveMmaINS1_34MainloopSm90TmaGmmaWarpSpecializedILi4ENS5_IJNS4_1CILi1EEESB_SB_EEENS1_32KernelTmaWarpSpecializedPingpongEEENS5_IJNSA_ILi64EEENSA_ILi256EEENSA_ILi32EEEEEENS_6half_tENS5_IJlSB_lEEESJ_SK_NS4_8TiledMMAINS4_8MMA_AtomIJNS4_4SM904GMMA26MMA_64x256x16_F32F16F16_SSILNSO_5MajorE0ELSQ_0ELNSO_7ScaleInE1ELSR_1EEEEEENS4_6LayoutISC_NS5_IJNSA_ILi0EEESV_SV_EEEEENS5_IJNS4_10UnderscoreESY_SY_EEEEENS4_13SM90_TMA_LOADENS4_14ComposedLayoutINS4_7SwizzleILi2ELi4ELi3EEENS4_18smem_ptr_flag_bitsILi16EEENSU_INS5_IJNSA_ILi8EEESH_EEENS5_IJSH_SB_EEEEEEEvNS4_8identityES11_S1B_vS1C_EENS_8epilogue10collective6detail29Sm90TmaWarpSpecializedAdapterINS1F_15DefaultEpilogueISJ_SK_SK_NS1E_6thread17LinearCombinationISJ_Li1EffLNS1J_9ScaleType4KindE0ELNS_15FloatRoundStyleE2ESJ_EENS1_15EpilogueDefaultEEEEEvvEEEEvNT_6ParamsE --------------------------
	.section	.nv.shared._ZN7cutlass13device_kernelINS_4gemm6kernel13GemmUniversalIN4cute5tupleIJiiiiEEENS1_10collective13CollectiveMmaINS1_34MainloopSm90TmaGmmaWarpSpecializedILi4ENS5_IJNS4_1CILi1EEESB_SB_EEENS1_32KernelTmaWarpSpecializedPingpongEEENS5_IJNSA_ILi64EEENSA_ILi256EEENSA_ILi32EEEEEENS_6half_tENS5_IJlSB_lEEESJ_SK_NS4_8TiledMMAINS4_8MMA_AtomIJNS4_4SM904GMMA26MMA_64x256x16_F32F16F16_SSILNSO_5MajorE0ELSQ_0ELNSO_7ScaleInE1ELSR_1EEEEEENS4_6LayoutISC_NS5_IJNSA_ILi0EEESV_SV_EEEEENS5_IJNS4_10UnderscoreESY_SY_EEEEENS4_13SM90_TMA_LOADENS4_14ComposedLayoutINS4_7SwizzleILi2ELi4ELi3EEENS4_18smem_ptr_flag_bitsILi16EEENSU_INS5_IJNSA_ILi8EEESH_EEENS5_IJSH_SB_EEEEEEEvNS4_8identityES11_S1B_vS1C_EENS_8epilogue10collective6detail29Sm90TmaWarpSpecializedAdapterINS1F_15DefaultEpilogueISJ_SK_SK_NS1E_6thread17LinearCombinationISJ_Li1EffLNS1J_9ScaleType4KindE0ELNS_15FloatRoundStyleE2ESJ_EENS1_15EpilogueDefaultEEEEEvvEEEEvNT_6ParamsE,"aw",@nobits
	.sectionflags	@""
	.align	16
	.zero		1024


//--------------------- .nv.shared.reserved.0     --------------------------
	.section	.nv.shared.reserved.0,"aw",@nobits
	.weak		__nv_reservedSMEM_offset_0_alias
	.size		__nv_reservedSMEM_offset_0_alias, 0, 0
	.other		__nv_reservedSMEM_offset_0_alias,@"STO_CUDA_RESERVED_SHARED STV_DEFAULT"
__nv_reservedSMEM_offset_0_alias:
	.zero		0


//--------------------- .nv.global                --------------------------
	.section	.nv.global,"aw",@nobits
.nv.global:
	.type		_ZN40_INTERNAL_436d744c_4_k_cu_1390e61d_264744cute1_E,@object
	.size		_ZN40_INTERNAL_436d744c_4_k_cu_1390e61d_264744cute1_E,(_ZN40_INTERNAL_436d744c_4_k_cu_1390e61d_264744cuda3std3__45__cpo6cbeginE - _ZN40_INTERNAL_436d744c_4_k_cu_1390e61d_264744cute1_E)
_ZN40_INTERNAL_436d744c_4_k_cu_1390e61d_264744cute1_E:
	.zero		1
	.type		_ZN40_INTERNAL_436d744c_4_k_cu_1390e61d_264744cuda3std3__45__cpo6cbeginE,@object
	.size		_ZN40_INTERNAL_436d744c_4_k_cu_1390e61d_264744cuda3std3__45__cpo6cbeginE,(_ZN40_INTERNAL_436d744c_4_k_cu_1390e61d_264744cuda3std3__48in_placeE - _ZN40_INTERNAL_436d744c_4_k_cu_1390e61d_264744cuda3std3__45__cpo6cbeginE)
_ZN40_INTERNAL_436d744c_4_k_cu_1390e61d_264744cuda3std3__45__cpo6cbeginE:
	.zero		1
	.type		_ZN40_INTERNAL_436d744c_4_k_cu_1390e61d_264744cuda3std3__48in_placeE,@object
	.size		_ZN40_INTERNAL_436d744c_4_k_cu_1390e61d_264744cuda3std3__48in_placeE,(_ZN40_INTERNAL_436d744c_4_k_cu_1390e61d_264744cuda3std6ranges3__45__cpo9iter_moveE - _ZN40_INTERNAL_436d744c_4_k_cu_1390e61d_264744cuda3std3__48in_placeE)
_ZN40_INTERNAL_436d744c_4_k_cu_1390e61d_264744cuda3std3__48in_placeE:
	.zero		1
	.type		_ZN40_INTERNAL_436d744c_4_k_cu_1390e61d_264744cuda3std6ranges3__45__cpo9iter_moveE,@object
	.size		_ZN40_INTERNAL_436d744c_4_k_cu_1390e61d_264744cuda3std6ranges3__45__cpo9iter_moveE,(_ZN40_INTERNAL_436d744c_4_k_cu_1390e61d_264744cuda3std3__45__cpo5beginE - _ZN40_INTERNAL_436d744c_4_k_cu_1390e61d_264744cuda3std6ranges3__45__cpo9iter_moveE)
_ZN40_INTERNAL_436d744c_4_k_cu_1390e61d_264744cuda3std6ranges3__45__cpo9iter_moveE:
	.zero		1
	.type		_ZN40_INTERNAL_436d744c_4_k_cu_1390e61d_264744cuda3std3__45__cpo5beginE,@object
	.size		_ZN40_INTERNAL_436d744c_4_k_cu_1390e61d_264744cuda3std3__45__cpo5beginE,(_ZN40_INTERNAL_436d744c_4_k_cu_1390e61d_264744cuda3std3__442_GLOBAL__N__436d744c_4_k_cu_1390e61d_264746ignoreE - _ZN40_INTERNAL_436d744c_4_k_cu_1390e61d_264744cuda3std3__45__cpo5beginE)
_ZN40_INTERNAL_436d744c_4_k_cu_1390e61d_264744cuda3std3__45__cpo5beginE:
	.zero		1
	.type		_ZN40_INTERNAL_436d744c_4_k_cu_1390e61d_264744cuda3std3__442_GLOBAL__N__436d744c_4_k_cu_1390e61d_264746ignoreE,@object
	.size		_ZN40_INTERNAL_436d744c_4_k_cu_1390e61d_264744cuda3std3__442_GLOBAL__N__436d744c_4_k_cu_1390e61d_264746ignoreE,(_ZN40_INTERNAL_436d744c_4_k_cu_1390e61d_264744cute7productE - _ZN40_INTERNAL_436d744c_4_k_cu_1390e61d_264744cuda3std3__442_GLOBAL__N__436d744c_4_k_cu_1390e61d_264746ignoreE)
_ZN40_INTERNAL_436d744c_4_k_cu_1390e61d_264744cuda3std3__442_GLOBAL__N__436d744c_4_k_cu_1390e61d_264746ignoreE:
	.zero		1
	.type		_ZN40_INTERNAL_436d744c_4_k_cu_1390e61d_264744cute7productE,@object
	.size		_ZN40_INTERNAL_436d744c_4_k_cu_1390e61d_264744cute7productE,(_ZN40_INTERNAL_436d744c_4_k_cu_1390e61d_264744cuda3std3__45__cpo3endE - _ZN40_INTERNAL_436d744c_4_k_cu_1390e61d_264744cute7productE)
_ZN40_INTERNAL_436d744c_4_k_cu_1390e61d_264744cute7productE:
	.zero		1
	.type		_ZN40_INTERNAL_436d744c_4_k_cu_1390e61d_264744cuda3std3__45__cpo3endE,@object
	.size		_ZN40_INTERNAL_436d744c_4_k_cu_1390e61d_264744cuda3std3__45__cpo3endE,(_ZN40_INTERNAL_436d744c_4_k_cu_1390e61d_264744cuda3std3__419piecewise_constructE - _ZN40_INTERNAL_436d744c_4_k_cu_1390e61d_264744cuda3std3__45__cpo3endE)
_ZN40_INTERNAL_436d744c_4_k_cu_1390e61d_264744cuda3std3__45__cpo3endE:
	.zero		1
	.type		_ZN40_INTERNAL_436d744c_4_k_cu_1390e61d_264744cuda3std3__419piecewise_constructE,@object
	.size		_ZN40_INTERNAL_436d744c_4_k_cu_1390e61d_264744cuda3std3__419piecewise_constructE,(_ZN40_INTERNAL_436d744c_4_k_cu_1390e61d_264744cuda3std3__45__cpo4cendE - _ZN40_INTERNAL_436d744c_4_k_cu_1390e61d_264744cuda3std3__419piecewise_constructE)
_ZN40_INTERNAL_436d744c_4_k_cu_1390e61d_264744cuda3std3__419piecewise_constructE:
	.zero		1
	.type		_ZN40_INTERNAL_436d744c_4_k_cu_1390e61d_264744cuda3std3__45__cpo4cendE,@object
	.size		_ZN40_INTERNAL_436d744c_4_k_cu_1390e61d_264744cuda3std3__45__cpo4cendE,(_ZN40_INTERNAL_436d744c_4_k_cu_1390e61d_264744cuda3std6ranges3__45__cpo4swapE - _ZN40_INTERNAL_436d744c_4_k_cu_1390e61d_264744cuda3std3__45__cpo4cendE)
_ZN40_INTERNAL_436d744c_4_k_cu_1390e61d_264744cuda3std3__45__cpo4cendE:
	.zero		1
	.type		_ZN40_INTERNAL_436d744c_4_k_cu_1390e61d_264744cuda3std6ranges3__45__cpo4swapE,@object
	.size		_ZN40_INTERNAL_436d744c_4_k_cu_1390e61d_264744cuda3std6ranges3__45__cpo4swapE,(.L_8 - _ZN40_INTERNAL_436d744c_4_k_cu_1390e61d_264744cuda3std6ranges3__45__cpo4swapE)
_ZN40_INTERNAL_436d744c_4_k_cu_1390e61d_264744cuda3std6ranges3__45__cpo4swapE:
	.zero		1
.L_8:


//--------------------- .nv.constant0._ZN7cutlass13device_kernelINS_4gemm6kernel13GemmUniversalIN4cute5tupleIJiiiiEEENS1_10collective13CollectiveMmaINS1_34MainloopSm90TmaGmmaWarpSpecializedILi4ENS5_IJNS4_1CILi1EEESB_SB_EEENS1_32KernelTmaWarpSpecializedPingpongEEENS5_IJNSA_ILi64EEENSA_ILi256EEENSA_ILi32EEEEEENS_6half_tENS5_IJlSB_lEEESJ_SK_NS4_8TiledMMAINS4_8MMA_AtomIJNS4_4SM904GMMA26MMA_64x256x16_F32F16F16_SSILNSO_5MajorE0ELSQ_0ELNSO_7ScaleInE1ELSR_1EEEEEENS4_6LayoutISC_NS5_IJNSA_ILi0EEESV_SV_EEEEENS5_IJNS4_10UnderscoreESY_SY_EEEEENS4_13SM90_TMA_LOADENS4_14ComposedLayoutINS4_7SwizzleILi2ELi4ELi3EEENS4_18smem_ptr_flag_bitsILi16EEENSU_INS5_IJNSA_ILi8EEESH_EEENS5_IJSH_SB_EEEEEEEvNS4_8identityES11_S1B_vS1C_EENS_8epilogue10collective6detail29Sm90TmaWarpSpecializedAdapterINS1F_15DefaultEpilogueISJ_SK_SK_NS1E_6thread17LinearCombinationISJ_Li1EffLNS1J_9ScaleType4KindE0ELNS_15FloatRoundStyleE2ESJ_EENS1_15EpilogueDefaultEEEEEvvEEEEvNT_6ParamsE --------------------------
	.section	.nv.constant0._ZN7cutlass13device_kernelINS_4gemm6kernel13GemmUniversalIN4cute5tupleIJiiiiEEENS1_10collective13CollectiveMmaINS1_34MainloopSm90TmaGmmaWarpSpecializedILi4ENS5_IJNS4_1CILi1EEESB_SB_EEENS1_32KernelTmaWarpSpecializedPingpongEEENS5_IJNSA_ILi64EEENSA_ILi256EEENSA_ILi32EEEEEENS_6half_tENS5_IJlSB_lEEESJ_SK_NS4_8TiledMMAINS4_8MMA_AtomIJNS4_4SM904GMMA26MMA_64x256x16_F32F16F16_SSILNSO_5MajorE0ELSQ_0ELNSO_7ScaleInE1ELSR_1EEEEEENS4_6LayoutISC_NS5_IJNSA_ILi0EEESV_SV_EEEEENS5_IJNS4_10UnderscoreESY_SY_EEEEENS4_13SM90_TMA_LOADENS4_14ComposedLayoutINS4_7SwizzleILi2ELi4ELi3EEENS4_18smem_ptr_flag_bitsILi16EEENSU_INS5_IJNSA_ILi8EEESH_EEENS5_IJSH_SB_EEEEEEEvNS4_8identityES11_S1B_vS1C_EENS_8epilogue10collective6detail29Sm90TmaWarpSpecializedAdapterINS1F_15DefaultEpilogueISJ_SK_SK_NS1E_6thread17LinearCombinationISJ_Li1EffLNS1J_9ScaleType4KindE0ELNS_15FloatRoundStyleE2ESJ_EENS1_15EpilogueDefaultEEEEEvvEEEEvNT_6ParamsE,"a",@progbits
	.sectionflags	@""
	.align	4
.nv.constant0._ZN7cutlass13device_kernelINS_4gemm6kernel13GemmUniversalIN4cute5tupleIJiiiiEEENS1_10collective13CollectiveMmaINS1_34MainloopSm90TmaGmmaWarpSpecializedILi4ENS5_IJNS4_1CILi1EEESB_SB_EEENS1_32KernelTmaWarpSpecializedPingpongEEENS5_IJNSA_ILi64EEENSA_ILi256EEENSA_ILi32EEEEEENS_6half_tENS5_IJlSB_lEEESJ_SK_NS4_8TiledMMAINS4_8MMA_AtomIJNS4_4SM904GMMA26MMA_64x256x16_F32F16F16_SSILNSO_5MajorE0ELSQ_0ELNSO_7ScaleInE1ELSR_1EEEEEENS4_6LayoutISC_NS5_IJNSA_ILi0EEESV_SV_EEEEENS5_IJNS4_10UnderscoreESY_SY_EEEEENS4_13SM90_TMA_LOADENS4_14ComposedLayoutINS4_7SwizzleILi2ELi4ELi3EEENS4_18smem_ptr_flag_bitsILi16EEENSU_INS5_IJNSA_ILi8EEESH_EEENS5_IJSH_SB_EEEEEEEvNS4_8identityES11_S1B_vS1C_EENS_8epilogue10collective6detail29Sm90TmaWarpSpecializedAdapterINS1F_15DefaultEpilogueISJ_SK_SK_NS1E_6thread17LinearCombinationISJ_Li1EffLNS1J_9ScaleType4KindE0ELNS_15FloatRoundStyleE2ESJ_EENS1_15EpilogueDefaultEEEEEvvEEEEvNT_6ParamsE:
	.zero		1664


//--------------------- SYMBOLS --------------------------

	.type		.nv.reservedSmem.offset0,@object
	.size		.nv.reservedSmem.offset0,0x4
	.type		__assertfail,@function
